	.target	sm_90a

	.elftype	@"ET_EXEC"


//--------------------- .note.nv.tkinfo           --------------------------
	.section	.note.nv.tkinfo,"",@"SHT_NOTE"
	.sectionflags	@"SHF_NOTE_NV_TKINFO"
	.tkinfo
        /*0018*/ 	.word	0x00000002
        /*0030*/ 	.string	""
        /*0030*/ 	.string	"ptxas"
        /*0030*/ 	.string	"Cuda compilation tools, release 13.0, V13.0.88"
        /*0030*/ 	.string	"Build cuda_13.0.r13.0/compiler.36424714_0"
        /*0030*/ 	.string	"-arch sm_90a -m 64 "



//--------------------- .note.nv.cuinfo           --------------------------
	.section	.note.nv.cuinfo,"",@"SHT_NOTE"
	.sectionflags	@"SHF_NOTE_NV_CUINFO"
        /*0018*/ 	.short	0x0002
        /*001a*/ 	.short	0x005a
        /*001c*/ 	.short	0x0082
	.zero		2


//--------------------- .nv.info                  --------------------------
	.section	.nv.info,"",@"SHT_CUDA_INFO"
	.align	4


	//----- nvinfo : EIATTR_REGCOUNT
	.align		4
        /*0000*/ 	.byte	0x04, 0x2f
        /*0002*/ 	.short	(.L_15 - .L_14)
	.align		4
.L_14:
        /*0004*/ 	.word	index@(_ZN7cutlass13device_kernelINS_4gemm6kernel13GemmUniversalIN4cute5tupleIJiiiiEEENS1_10collective13CollectiveMmaINS1_34MainloopSm90TmaGmmaWarpSpecializedILi4ENS5_IJNS4_1CILi1EEESB_SB_EEENS1_35KernelTmaWarpSpecializedCooperativeEEENS5_IJNSA_ILi384EEENSA_ILi64EEESG_EEENS_10bfloat16_tENS5_IJlSB_lEEESI_SJ_NS4_8TiledMMAINS4_8MMA_AtomIJNS4_4SM904GMMA27MMA_64x64x16_F32BF16BF16_SSILNSN_5MajorE0ELSP_0ELNSN_7ScaleInE1ELSQ_1EEEEEENS4_6LayoutINS5_IJNSA_ILi2EEESB_SB_EEENS5_IJSB_NSA_ILi0EEESW_EEEEENS5_IJNS4_10UnderscoreESZ_SZ_EEEEENS4_13SM90_TMA_LOADENS4_14ComposedLayoutINS4_7SwizzleILi3ELi4ELi3EEENS4_18smem_ptr_flag_bitsILi16EEENST_INS5_IJNSA_ILi8EEESG_EEENS5_IJSG_SB_EEEEEEEvNS4_8identityES12_S1C_vS1D_EENS_8epilogue10collective6detail29Sm90TmaWarpSpecializedAdapterINS1G_15DefaultEpilogueISI_SJ_SJ_NS1F_6thread17LinearCombinationISI_Li1EffLNS1K_9ScaleType4KindE0ELNS_15FloatRoundStyleE2ESI_EENS1_15EpilogueDefaultEEEEEvvEEEEvNT_6ParamsE)
        /*0008*/ 	.word	0x000000a8


	//----- nvinfo : EIATTR_FRAME_SIZE
	.align		4
.L_15:
        /*000c*/ 	.byte	0x04, 0x11
        /*000e*/ 	.short	(.L_17 - .L_16)
	.align		4
.L_16:
        /*0010*/ 	.word	index@(_ZN7cutlass13device_kernelINS_4gemm6kernel13GemmUniversalIN4cute5tupleIJiiiiEEENS1_10collective13CollectiveMmaINS1_34MainloopSm90TmaGmmaWarpSpecializedILi4ENS5_IJNS4_1CILi1EEESB_SB_EEENS1_35KernelTmaWarpSpecializedCooperativeEEENS5_IJNSA_ILi384EEENSA_ILi64EEESG_EEENS_10bfloat16_tENS5_IJlSB_lEEESI_SJ_NS4_8TiledMMAINS4_8MMA_AtomIJNS4_4SM904GMMA27MMA_64x64x16_F32BF16BF16_SSILNSN_5MajorE0ELSP_0ELNSN_7ScaleInE1ELSQ_1EEEEEENS4_6LayoutINS5_IJNSA_ILi2EEESB_SB_EEENS5_IJSB_NSA_ILi0EEESW_EEEEENS5_IJNS4_10UnderscoreESZ_SZ_EEEEENS4_13SM90_TMA_LOADENS4_14ComposedLayoutINS4_7SwizzleILi3ELi4ELi3EEENS4_18smem_ptr_flag_bitsILi16EEENST_INS5_IJNSA_ILi8EEESG_EEENS5_IJSG_SB_EEEEEEEvNS4_8identityES12_S1C_vS1D_EENS_8epilogue10collective6detail29Sm90TmaWarpSpecializedAdapterINS1G_15DefaultEpilogueISI_SJ_SJ_NS1F_6thread17LinearCombinationISI_Li1EffLNS1K_9ScaleType4KindE0ELNS_15FloatRoundStyleE2ESI_EENS1_15EpilogueDefaultEEEEEvvEEEEvNT_6ParamsE)
        /*0014*/ 	.word	0x00000000


	//----- nvinfo : EIATTR_MIN_STACK_SIZE
	.align		4
.L_17:
        /*0018*/ 	.byte	0x04, 0x12
        /*001a*/ 	.short	(.L_19 - .L_18)
	.align		4
.L_18:
        /*001c*/ 	.word	index@(_ZN7cutlass13device_kernelINS_4gemm6kernel13GemmUniversalIN4cute5tupleIJiiiiEEENS1_10collective13CollectiveMmaINS1_34MainloopSm90TmaGmmaWarpSpecializedILi4ENS5_IJNS4_1CILi1EEESB_SB_EEENS1_35KernelTmaWarpSpecializedCooperativeEEENS5_IJNSA_ILi384EEENSA_ILi64EEESG_EEENS_10bfloat16_tENS5_IJlSB_lEEESI_SJ_NS4_8TiledMMAINS4_8MMA_AtomIJNS4_4SM904GMMA27MMA_64x64x16_F32BF16BF16_SSILNSN_5MajorE0ELSP_0ELNSN_7ScaleInE1ELSQ_1EEEEEENS4_6LayoutINS5_IJNSA_ILi2EEESB_SB_EEENS5_IJSB_NSA_ILi0EEESW_EEEEENS5_IJNS4_10UnderscoreESZ_SZ_EEEEENS4_13SM90_TMA_LOADENS4_14ComposedLayoutINS4_7SwizzleILi3ELi4ELi3EEENS4_18smem_ptr_flag_bitsILi16EEENST_INS5_IJNSA_ILi8EEESG_EEENS5_IJSG_SB_EEEEEEEvNS4_8identityES12_S1C_vS1D_EENS_8epilogue10collective6detail29Sm90TmaWarpSpecializedAdapterINS1G_15DefaultEpilogueISI_SJ_SJ_NS1F_6thread17LinearCombinationISI_Li1EffLNS1K_9ScaleType4KindE0ELNS_15FloatRoundStyleE2ESI_EENS1_15EpilogueDefaultEEEEEvvEEEEvNT_6ParamsE)
        /*0020*/ 	.word	0x00000000
.L_19:


//--------------------- .nv.compat                --------------------------
	.section	.nv.compat,"",@"SHT_CUDA_COMPAT_INFO"
	.align	4
        /*0000*/ 	.byte	0x02, 0x09, 0x01, 0x00, 0x02, 0x02, 0x04, 0x00, 0x02, 0x05, 0x05, 0x00, 0x03, 0x07, 0x01, 0x01
        /*0010*/ 	.byte	0x02, 0x03, 0x01, 0x00, 0x02, 0x06, 0x01, 0x00, 0x04, 0x0b, 0x08, 0x00, 0x00, 0x00, 0x00, 0x00
        /*0020*/ 	.byte	0x00, 0x00, 0x00, 0x00


//--------------------- .nv.info._ZN7cutlass13device_kernelINS_4gemm6kernel13GemmUniversalIN4cute5tupleIJiiiiEEENS1_10collective13CollectiveMmaINS1_34MainloopSm90TmaGmmaWarpSpecializedILi4ENS5_IJNS4_1CILi1EEESB_SB_EEENS1_35KernelTmaWarpSpecializedCooperativeEEENS5_IJNSA_ILi384EEENSA_ILi64EEESG_EEENS_10bfloat16_tENS5_IJlSB_lEEESI_SJ_NS4_8TiledMMAINS4_8MMA_AtomIJNS4_4SM904GMMA27MMA_64x64x16_F32BF16BF16_SSILNSN_5MajorE0ELSP_0ELNSN_7ScaleInE1ELSQ_1EEEEEENS4_6LayoutINS5_IJNSA_ILi2EEESB_SB_EEENS5_IJSB_NSA_ILi0EEESW_EEEEENS5_IJNS4_10UnderscoreESZ_SZ_EEEEENS4_13SM90_TMA_LOADENS4_14ComposedLayoutINS4_7SwizzleILi3ELi4ELi3EEENS4_18smem_ptr_flag_bitsILi16EEENST_INS5_IJNSA_ILi8EEESG_EEENS5_IJSG_SB_EEEEEEEvNS4_8identityES12_S1C_vS1D_EENS_8epilogue10collective6detail29Sm90TmaWarpSpecializedAdapterINS1G_15DefaultEpilogueISI_SJ_SJ_NS1F_6thread17LinearCombinationISI_Li1EffLNS1K_9ScaleType4KindE0ELNS_15FloatRoundStyleE2ESI_EENS1_15EpilogueDefaultEEEEEvvEEEEvNT_6ParamsE --------------------------
	.section	.nv.info._ZN7cutlass13device_kernelINS_4gemm6kernel13GemmUniversalIN4cute5tupleIJiiiiEEENS1_10collective13CollectiveMmaINS1_34MainloopSm90TmaGmmaWarpSpecializedILi4ENS5_IJNS4_1CILi1EEESB_SB_EEENS1_35KernelTmaWarpSpecializedCooperativeEEENS5_IJNSA_ILi384EEENSA_ILi64EEESG_EEENS_10bfloat16_tENS5_IJlSB_lEEESI_SJ_NS4_8TiledMMAINS4_8MMA_AtomIJNS4_4SM904GMMA27MMA_64x64x16_F32BF16BF16_SSILNSN_5MajorE0ELSP_0ELNSN_7ScaleInE1ELSQ_1EEEEEENS4_6LayoutINS5_IJNSA_ILi2EEESB_SB_EEENS5_IJSB_NSA_ILi0EEESW_EEEEENS5_IJNS4_10UnderscoreESZ_SZ_EEEEENS4_13SM90_TMA_LOADENS4_14ComposedLayoutINS4_7SwizzleILi3ELi4ELi3EEENS4_18smem_ptr_flag_bitsILi16EEENST_INS5_IJNSA_ILi8EEESG_EEENS5_IJSG_SB_EEEEEEEvNS4_8identityES12_S1C_vS1D_EENS_8epilogue10collective6detail29Sm90TmaWarpSpecializedAdapterINS1G_15DefaultEpilogueISI_SJ_SJ_NS1F_6thread17LinearCombinationISI_Li1EffLNS1K_9ScaleType4KindE0ELNS_15FloatRoundStyleE2ESI_EENS1_15EpilogueDefaultEEEEEvvEEEEvNT_6ParamsE,"",@"SHT_CUDA_INFO"
	.sectionflags	@""
	.align	4


	//----- nvinfo : EIATTR_CUDA_API_VERSION
	.align		4
        /*0000*/ 	.byte	0x04, 0x37
        /*0002*/ 	.short	(.L_21 - .L_20)
.L_20:
        /*0004*/ 	.word	0x00000082


	//----- nvinfo : EIATTR_KPARAM_INFO
	.align		4
.L_21:
        /*0008*/ 	.byte	0x04, 0x17
        /*000a*/ 	.short	(.L_23 - .L_22)
.L_22:
        /*000c*/ 	.word	0x00000000
        /*0010*/ 	.short	0x0000
        /*0012*/ 	.short	0x0070
        /*0014*/ 	.byte	0x00, 0xf0, 0x01, 0x10


	//----- nvinfo : EIATTR_SPARSE_MMA_MASK
	.align		4
.L_23:
        /*0018*/ 	.byte	0x03, 0x50
        /*001a*/ 	.short	0x0000


	//----- nvinfo : EIATTR_MAXREG_COUNT
	.align		4
        /*001c*/ 	.byte	0x03, 0x1b
        /*001e*/ 	.short	0x00a8


	//----- nvinfo : EIATTR_NUM_BARRIERS
	.align		4
        /*0020*/ 	.byte	0x02, 0x4c
        /*0022*/ 	.byte	0x01
	.zero		1


	//----- nvinfo : EIATTR_EXTERNS
	.align		4
        /*0024*/ 	.byte	0x04, 0x0f
        /*0026*/ 	.short	(.L_25 - .L_24)


	//   ....[0]....
	.align		4
.L_24:
        /*0028*/ 	.word	index@(__assertfail)


	//----- nvinfo : EIATTR_MERCURY_ISA_VERSION
	.align		4
.L_25:
        /*002c*/ 	.byte	0x03, 0x5f
        /*002e*/ 	.short	0x0101


	//----- nvinfo : EIATTR_INT_WARP_WIDE_INSTR_OFFSETS
	.align		4
        /*0030*/ 	.byte	0x04, 0x31
        /*0032*/ 	.short	(.L_27 - .L_26)


	//   ....[0]....
.L_26:
        /*0034*/ 	.word	0x000003b0


	//   ....[1]....
        /*0038*/ 	.word	0x000003e0


	//   ....[2]....
        /*003c*/ 	.word	0x000004c0


	//----- nvinfo : EIATTR_COOP_GROUP_MASK_REGIDS
	.align		4
.L_27:
        /*0040*/ 	.byte	0x04, 0x29
        /*0042*/ 	.short	(.L_29 - .L_28)


	//   ....[0]....
.L_28:
        /*0044*/ 	.word	0xffffffff


	//   ....[1]....
        /*0048*/ 	.word	0xffffffff


	//   ....[2]....
        /*004c*/ 	.word	0xffffffff


	//   ....[3]....
        /*0050*/ 	.word	0xffffffff


	//   ....[4]....
        /*0054*/ 	.word	0xffffffff


	//----- nvinfo : EIATTR_COOP_GROUP_INSTR_OFFSETS
	.align		4
.L_29:
        /*0058*/ 	.byte	0x04, 0x28
        /*005a*/ 	.short	(.L_31 - .L_30)


	//   ....[0]....
.L_30:
        /*005c*/ 	.word	0x00000060


	//   ....[1]....
        /*0060*/ 	.word	0x00000070


	//   ....[2]....
        /*0064*/ 	.word	0x00000130


	//   ....[3]....
        /*0068*/ 	.word	0x000002c0


	//   ....[4]....
        /*006c*/ 	.word	0x00000f70


	//----- nvinfo : EIATTR_REG_RECONFIG
	.align		4
.L_31:
        /*0070*/ 	.byte	0x01, 0x54
	.zero		2


	//----- nvinfo : EIATTR_SYSCALL_OFFSETS
	.align		4
        /*0074*/ 	.byte	0x04, 0x46
        /*0076*/ 	.short	(.L_33 - .L_32)


	//   ....[0]....
.L_32:
        /*0078*/ 	.word	0x00001130


	//----- nvinfo : EIATTR_MBARRIER_INSTR_OFFSETS
	.align		4
.L_33:
        /*007c*/ 	.byte	0x04, 0x39
        /*007e*/ 	.short	(.L_35 - .L_34)


	//   ....[0]....
.L_34:
        /*0080*/ 	.word	0x00000230
        /*0084*/ 	.word	0x000000ff
        /*0088*/ 	.word	0x00000000
        /*008c*/ 	.short	0x0100
        /*008e*/ 	.byte	0x08
	.zero		1


	//   ....[1]....
        /*0090*/ 	.word	0x00000240
        /*0094*/ 	.word	0x000000ff
        /*0098*/ 	.word	0x00000020
        /*009c*/ 	.short	0x0100
        /*009e*/ 	.byte	0x08
	.zero		1


	//   ....[2]....
        /*00a0*/ 	.word	0x00000250
        /*00a4*/ 	.word	0x000000ff
        /*00a8*/ 	.word	0x00000008
        /*00ac*/ 	.short	0x0100
        /*00ae*/ 	.byte	0x08
	.zero		1


	//   ....[3]....
        /*00b0*/ 	.word	0x00000260
        /*00b4*/ 	.word	0x000000ff
        /*00b8*/ 	.word	0x00000028
        /*00bc*/ 	.short	0x0100
        /*00be*/ 	.byte	0x08
	.zero		1


	//   ....[4]....
        /*00c0*/ 	.word	0x00000270
        /*00c4*/ 	.word	0x000000ff
        /*00c8*/ 	.word	0x00000010
        /*00cc*/ 	.short	0x0100
        /*00ce*/ 	.byte	0x08
	.zero		1


	//   ....[5]....
        /*00d0*/ 	.word	0x00000280
        /*00d4*/ 	.word	0x000000ff
        /*00d8*/ 	.word	0x00000030
        /*00dc*/ 	.short	0x0100
        /*00de*/ 	.byte	0x08
	.zero		1


	//   ....[6]....
        /*00e0*/ 	.word	0x00000290
        /*00e4*/ 	.word	0x000000ff
        /*00e8*/ 	.word	0x00000018
        /*00ec*/ 	.short	0x0100
        /*00ee*/ 	.byte	0x08
	.zero		1


	//   ....[7]....
        /*00f0*/ 	.word	0x000002a0
        /*00f4*/ 	.word	0x000000ff
        /*00f8*/ 	.word	0x00000038
        /*00fc*/ 	.short	0x0100
        /*00fe*/ 	.byte	0x08
	.zero		1


	//   ....[8]....
        /*0100*/ 	.word	0x00000530
        /*0104*/ 	.word	0x000000ff
        /*0108*/ 	.word	0x00000050
        /*010c*/ 	.short	0x0100
        /*010e*/ 	.byte	0x06
	.zero		1


	//   ....[9]....
        /*0110*/ 	.word	0x00000590
        /*0114*/ 	.word	0x000000ff
        /*0118*/ 	.word	0x00000058
        /*011c*/ 	.short	0x0100
        /*011e*/ 	.byte	0x06
	.zero		1


	//   ....[10]....
        /*0120*/ 	.word	0x000011b0
        /*0124*/ 	.word	0x00000003
        /*0128*/ 	.word	0x00000000
        /*012c*/ 	.short	0x010a
        /*012e*/ 	.byte	0x3f
	.zero		1


	//   ....[11]....
        /*0130*/ 	.word	0x000011f0
        /*0134*/ 	.word	0x00000003
        /*0138*/ 	.word	0x00000000
        /*013c*/ 	.short	0x010a
        /*013e*/ 	.byte	0x3f
	.zero		1


	//   ....[12]....
        /*0140*/ 	.word	0x00001890
        /*0144*/ 	.word	0x000000ff
        /*0148*/ 	.word	0x00000000
        /*014c*/ 	.short	0x010a
        /*014e*/ 	.byte	0x09
	.zero		1


	//   ....[13]....
        /*0150*/ 	.word	0x000018d0
        /*0154*/ 	.word	0x000000ff
        /*0158*/ 	.word	0x00000000
        /*015c*/ 	.short	0x010a
        /*015e*/ 	.byte	0x09
	.zero		1


	//   ....[14]....
        /*0160*/ 	.word	0x00001e30
        /*0164*/ 	.word	0x000000ff
        /*0168*/ 	.word	0x00000000
        /*016c*/ 	.short	0x0101
        /*016e*/ 	.byte	0x08
	.zero		1


	//   ....[15]....
        /*0170*/ 	.word	0x00002010
        /*0174*/ 	.word	0x000000ff
        /*0178*/ 	.word	0x00000000
        /*017c*/ 	.short	0x0101
        /*017e*/ 	.byte	0x04
	.zero		1


	//   ....[16]....
        /*0180*/ 	.word	0x0000a790
        /*0184*/ 	.word	0x0000000c
        /*0188*/ 	.word	0x00000020
        /*018c*/ 	.short	0x010a
        /*018e*/ 	.byte	0x3f
	.zero		1


	//   ....[17]....
        /*0190*/ 	.word	0x0000ab50
        /*0194*/ 	.word	0x00000005
        /*0198*/ 	.word	0x00000058
        /*019c*/ 	.short	0x0101
        /*019e*/ 	.byte	0x3f
	.zero		1


	//   ....[18]....
        /*01a0*/ 	.word	0x0000b250
        /*01a4*/ 	.word	0x00000007
        /*01a8*/ 	.word	0x00000000
        /*01ac*/ 	.short	0x010a
        /*01ae*/ 	.byte	0x3f
	.zero		1


	//   ....[19]....
        /*01b0*/ 	.word	0x0000b2d0
        /*01b4*/ 	.word	0x00000006
        /*01b8*/ 	.word	0x00000000
        /*01bc*/ 	.short	0x010a
        /*01be*/ 	.byte	0x3f
	.zero		1


	//   ....[20]....
        /*01c0*/ 	.word	0x0000b360
        /*01c4*/ 	.word	0x00000007
        /*01c8*/ 	.word	0x00000000
        /*01cc*/ 	.short	0x010a
        /*01ce*/ 	.byte	0x3f
	.zero		1


	//   ....[21]....
        /*01d0*/ 	.word	0x0000b3f0
        /*01d4*/ 	.word	0x00000005
        /*01d8*/ 	.word	0x00000000
        /*01dc*/ 	.short	0x010a
        /*01de*/ 	.byte	0x3f
	.zero		1


	//   ....[22]....
        /*01e0*/ 	.word	0x0000b450
        /*01e4*/ 	.word	0x00000003
        /*01e8*/ 	.word	0x00000000
        /*01ec*/ 	.short	0x010a
        /*01ee*/ 	.byte	0x3f
	.zero		1


	//   ....[23]....
        /*01f0*/ 	.word	0x0000b4b0
        /*01f4*/ 	.word	0x00000004
        /*01f8*/ 	.word	0x00000000
        /*01fc*/ 	.short	0x010a
        /*01fe*/ 	.byte	0x3f
	.zero		1


	//   ....[24]....
        /*0200*/ 	.word	0x0000b580
        /*0204*/ 	.word	0x0000000c
        /*0208*/ 	.word	0x00000020
        /*020c*/ 	.short	0x010a
        /*020e*/ 	.byte	0x3f
	.zero		1


	//   ....[25]....
        /*0210*/ 	.word	0x0000b650
        /*0214*/ 	.word	0x00000007
        /*0218*/ 	.word	0x00000000
        /*021c*/ 	.short	0x010a
        /*021e*/ 	.byte	0x3f
	.zero		1


	//   ....[26]....
        /*0220*/ 	.word	0x0000b6a0
        /*0224*/ 	.word	0x00000006
        /*0228*/ 	.word	0x00000000
        /*022c*/ 	.short	0x010a
        /*022e*/ 	.byte	0x3f
	.zero		1


	//   ....[27]....
        /*0230*/ 	.word	0x0000b6f0
        /*0234*/ 	.word	0x00000007
        /*0238*/ 	.word	0x00000000
        /*023c*/ 	.short	0x010a
        /*023e*/ 	.byte	0x3f
	.zero		1


	//----- nvinfo : EIATTR_NUM_MBARRIERS
	.align		4
.L_35:
        /*0240*/ 	.byte	0x03, 0x38
        /*0242*/ 	.short	0x000a


	//----- nvinfo : EIATTR_EXIT_INSTR_OFFSETS
	.align		4
        /*0244*/ 	.byte	0x04, 0x1c
        /*0246*/ 	.short	(.L_37 - .L_36)


	//   ....[0]....
.L_36:
        /*0248*/ 	.word	0x000005e0


	//   ....[1]....
        /*024c*/ 	.word	0x00000ea0


	//   ....[2]....
        /*0250*/ 	.word	0x00009e00


	//   ....[3]....
        /*0254*/ 	.word	0x0000a430


	//   ....[4]....
        /*0258*/ 	.word	0x0000b440


	//----- nvinfo : EIATTR_MAX_THREADS
	.align		4
.L_37:
        /*025c*/ 	.byte	0x04, 0x05
        /*025e*/ 	.short	(.L_39 - .L_38)
.L_38:
        /*0260*/ 	.word	0x00000180
        /*0264*/ 	.word	0x00000001
        /*0268*/ 	.word	0x00000001


	//----- nvinfo : EIATTR_CRS_STACK_SIZE
	.align		4
.L_39:
        /*026c*/ 	.byte	0x04, 0x1e
        /*026e*/ 	.short	(.L_41 - .L_40)
.L_40:
        /*0270*/ 	.word	0x00000000


	//----- nvinfo : EIATTR_CBANK_PARAM_SIZE
	.align		4
.L_41:
        /*0274*/ 	.byte	0x03, 0x19
        /*0276*/ 	.short	0x0470


	//----- nvinfo : EIATTR_PARAM_CBANK
	.align		4
        /*0278*/ 	.byte	0x04, 0x0a
        /*027a*/ 	.short	(.L_43 - .L_42)
	.align		4
.L_42:
        /*027c*/ 	.word	index@(.nv.constant0._ZN7cutlass13device_kernelINS_4gemm6kernel13GemmUniversalIN4cute5tupleIJiiiiEEENS1_10collective13CollectiveMmaINS1_34MainloopSm90TmaGmmaWarpSpecializedILi4ENS5_IJNS4_1CILi1EEESB_SB_EEENS1_35KernelTmaWarpSpecializedCooperativeEEENS5_IJNSA_ILi384EEENSA_ILi64EEESG_EEENS_10bfloat16_tENS5_IJlSB_lEEESI_SJ_NS4_8TiledMMAINS4_8MMA_AtomIJNS4_4SM904GMMA27MMA_64x64x16_F32BF16BF16_SSILNSN_5MajorE0ELSP_0ELNSN_7ScaleInE1ELSQ_1EEEEEENS4_6LayoutINS5_IJNSA_ILi2EEESB_SB_EEENS5_IJSB_NSA_ILi0EEESW_EEEEENS5_IJNS4_10UnderscoreESZ_SZ_EEEEENS4_13SM90_TMA_LOADENS4_14ComposedLayoutINS4_7SwizzleILi3ELi4ELi3EEENS4_18smem_ptr_flag_bitsILi16EEENST_INS5_IJNSA_ILi8EEESG_EEENS5_IJSG_SB_EEEEEEEvNS4_8identityES12_S1C_vS1D_EENS_8epilogue10collective6detail29Sm90TmaWarpSpecializedAdapterINS1G_15DefaultEpilogueISI_SJ_SJ_NS1F_6thread17LinearCombinationISI_Li1EffLNS1K_9ScaleType4KindE0ELNS_15FloatRoundStyleE2ESI_EENS1_15EpilogueDefaultEEEEEvvEEEEvNT_6ParamsE)
        /*0280*/ 	.short	0x0210
        /*0282*/ 	.short	0x0470


	//----- nvinfo : EIATTR_SW_WAR
	.align		4
.L_43:
        /*0284*/ 	.byte	0x04, 0x36
        /*0286*/ 	.short	(.L_45 - .L_44)
.L_44:
        /*0288*/ 	.word	0x00000008
.L_45:


//--------------------- .nv.callgraph             --------------------------
	.section	.nv.callgraph,"",@"SHT_CUDA_CALLGRAPH"
	.align	4
	.sectionentsize	8
	.align		4
        /*0000*/ 	.word	0x00000000
	.align		4
        /*0004*/ 	.word	0xffffffff
	.align		4
        /*0008*/ 	.word	index@(_ZN7cutlass13device_kernelINS_4gemm6kernel13GemmUniversalIN4cute5tupleIJiiiiEEENS1_10collective13CollectiveMmaINS1_34MainloopSm90TmaGmmaWarpSpecializedILi4ENS5_IJNS4_1CILi1EEESB_SB_EEENS1_35KernelTmaWarpSpecializedCooperativeEEENS5_IJNSA_ILi384EEENSA_ILi64EEESG_EEENS_10bfloat16_tENS5_IJlSB_lEEESI_SJ_NS4_8TiledMMAINS4_8MMA_AtomIJNS4_4SM904GMMA27MMA_64x64x16_F32BF16BF16_SSILNSN_5MajorE0ELSP_0ELNSN_7ScaleInE1ELSQ_1EEEEEENS4_6LayoutINS5_IJNSA_ILi2EEESB_SB_EEENS5_IJSB_NSA_ILi0EEESW_EEEEENS5_IJNS4_10UnderscoreESZ_SZ_EEEEENS4_13SM90_TMA_LOADENS4_14ComposedLayoutINS4_7SwizzleILi3ELi4ELi3EEENS4_18smem_ptr_flag_bitsILi16EEENST_INS5_IJNSA_ILi8EEESG_EEENS5_IJSG_SB_EEEEEEEvNS4_8identityES12_S1C_vS1D_EENS_8epilogue10collective6detail29Sm90TmaWarpSpecializedAdapterINS1G_15DefaultEpilogueISI_SJ_SJ_NS1F_6thread17LinearCombinationISI_Li1EffLNS1K_9ScaleType4KindE0ELNS_15FloatRoundStyleE2ESI_EENS1_15EpilogueDefaultEEEEEvvEEEEvNT_6ParamsE)
	.align		4
        /*000c*/ 	.word	index@(__assertfail)
	.align		4
        /*0010*/ 	.word	0x00000000
	.align		4
        /*0014*/ 	.word	0xfffffffe
	.align		4
        /*0018*/ 	.word	0x00000000
	.align		4
        /*001c*/ 	.word	0xfffffffd
	.align		4
        /*0020*/ 	.word	0x00000000
	.align		4
        /*0024*/ 	.word	0xfffffffc


//--------------------- .nv.constant4             --------------------------
	.section	.nv.constant4,"a",@progbits
	.align	8
	.align		8
.nv.constant4:
        /*0000*/ 	.dword	__assertfail
	.align		8
        /*0008*/ 	.dword	__unnamed_1
	.align		8
        /*0010*/ 	.dword	_ZN39_INTERNAL_e2f27274_4_k_cu_b870331b_39694cuda3std3__45__cpo5beginE
	.align		8
        /*0018*/ 	.dword	_ZN39_INTERNAL_e2f27274_4_k_cu_b870331b_39694cuda3std3__45__cpo3endE
	.align		8
        /*0020*/ 	.dword	_ZN39_INTERNAL_e2f27274_4_k_cu_b870331b_39694cuda3std3__45__cpo6cbeginE
	.align		8
        /*0028*/ 	.dword	_ZN39_INTERNAL_e2f27274_4_k_cu_b870331b_39694cuda3std3__45__cpo4cendE
	.align		8
        /*0030*/ 	.dword	_ZN39_INTERNAL_e2f27274_4_k_cu_b870331b_39694cuda3std3__441_GLOBAL__N__e2f27274_4_k_cu_b870331b_39696ignoreE
	.align		8
        /*0038*/ 	.dword	_ZN39_INTERNAL_e2f27274_4_k_cu_b870331b_39694cuda3std3__419piecewise_constructE
	.align		8
        /*0040*/ 	.dword	_ZN39_INTERNAL_e2f27274_4_k_cu_b870331b_39694cuda3std3__48in_placeE
	.align		8
        /*0048*/ 	.dword	_ZN39_INTERNAL_e2f27274_4_k_cu_b870331b_39694cuda3std6ranges3__45__cpo4swapE
	.align		8
        /*0050*/ 	.dword	_ZN39_INTERNAL_e2f27274_4_k_cu_b870331b_39694cuda3std6ranges3__45__cpo9iter_moveE
	.align		8
        /*0058*/ 	.dword	_ZN39_INTERNAL_e2f27274_4_k_cu_b870331b_39694cute7productE
	.align		8
        /*0060*/ 	.dword	_ZN39_INTERNAL_e2f27274_4_k_cu_b870331b_39694cute1_E
	.align		8
        /*0068*/ 	.dword	$str$22
	.align		8
        /*0070*/ 	.dword	$str$23


//--------------------- .text._ZN7cutlass13device_kernelINS_4gemm6kernel13GemmUniversalIN4cute5tupleIJiiiiEEENS1_10collective13CollectiveMmaINS1_34MainloopSm90TmaGmmaWarpSpecializedILi4ENS5_IJNS4_1CILi1EEESB_SB_EEENS1_35KernelTmaWarpSpecializedCooperativeEEENS5_IJNSA_ILi384EEENSA_ILi64EEESG_EEENS_10bfloat16_tENS5_IJlSB_lEEESI_SJ_NS4_8TiledMMAINS4_8MMA_AtomIJNS4_4SM904GMMA27MMA_64x64x16_F32BF16BF16_SSILNSN_5MajorE0ELSP_0ELNSN_7ScaleInE1ELSQ_1EEEEEENS4_6LayoutINS5_IJNSA_ILi2EEESB_SB_EEENS5_IJSB_NSA_ILi0EEESW_EEEEENS5_IJNS4_10UnderscoreESZ_SZ_EEEEENS4_13SM90_TMA_LOADENS4_14ComposedLayoutINS4_7SwizzleILi3ELi4ELi3EEENS4_18smem_ptr_flag_bitsILi16EEENST_INS5_IJNSA_ILi8EEESG_EEENS5_IJSG_SB_EEEEEEEvNS4_8identityES12_S1C_vS1D_EENS_8epilogue10collective6detail29Sm90TmaWarpSpecializedAdapterINS1G_15DefaultEpilogueISI_SJ_SJ_NS1F_6thread17LinearCombinationISI_Li1EffLNS1K_9ScaleType4KindE0ELNS_15FloatRoundStyleE2ESI_EENS1_15EpilogueDefaultEEEEEvvEEEEvNT_6ParamsE --------------------------
	.section	.text._ZN7cutlass13device_kernelINS_4gemm6kernel13GemmUniversalIN4cute5tupleIJiiiiEEENS1_10collective13CollectiveMmaINS1_34MainloopSm90TmaGmmaWarpSpecializedILi4ENS5_IJNS4_1CILi1EEESB_SB_EEENS1_35KernelTmaWarpSpecializedCooperativeEEENS5_IJNSA_ILi384EEENSA_ILi64EEESG_EEENS_10bfloat16_tENS5_IJlSB_lEEESI_SJ_NS4_8TiledMMAINS4_8MMA_AtomIJNS4_4SM904GMMA27MMA_64x64x16_F32BF16BF16_SSILNSN_5MajorE0ELSP_0ELNSN_7ScaleInE1ELSQ_1EEEEEENS4_6LayoutINS5_IJNSA_ILi2EEESB_SB_EEENS5_IJSB_NSA_ILi0EEESW_EEEEENS5_IJNS4_10UnderscoreESZ_SZ_EEEEENS4_13SM90_TMA_LOADENS4_14ComposedLayoutINS4_7SwizzleILi3ELi4ELi3EEENS4_18smem_ptr_flag_bitsILi16EEENST_INS5_IJNSA_ILi8EEESG_EEENS5_IJSG_SB_EEEEEEEvNS4_8identityES12_S1C_vS1D_EENS_8epilogue10collective6detail29Sm90TmaWarpSpecializedAdapterINS1G_15DefaultEpilogueISI_SJ_SJ_NS1F_6thread17LinearCombinationISI_Li1EffLNS1K_9ScaleType4KindE0ELNS_15FloatRoundStyleE2ESI_EENS1_15EpilogueDefaultEEEEEvvEEEEvNT_6ParamsE,"ax",@progbits
	.align	128
.text._ZN7cutlass13device_kernelINS_4gemm6kernel13GemmUniversalIN4cute5tupleIJiiiiEEENS1_10collective13CollectiveMmaINS1_34MainloopSm90TmaGmmaWarpSpecializedILi4ENS5_IJNS4_1CILi1EEESB_SB_EEENS1_35KernelTmaWarpSpecializedCooperativeEEENS5_IJNSA_ILi384EEENSA_ILi64EEESG_EEENS_10bfloat16_tENS5_IJlSB_lEEESI_SJ_NS4_8TiledMMAINS4_8MMA_AtomIJNS4_4SM904GMMA27MMA_64x64x16_F32BF16BF16_SSILNSN_5MajorE0ELSP_0ELNSN_7ScaleInE1ELSQ_1EEEEEENS4_6LayoutINS5_IJNSA_ILi2EEESB_SB_EEENS5_IJSB_NSA_ILi0EEESW_EEEEENS5_IJNS4_10UnderscoreESZ_SZ_EEEEENS4_13SM90_TMA_LOADENS4_14ComposedLayoutINS4_7SwizzleILi3ELi4ELi3EEENS4_18smem_ptr_flag_bitsILi16EEENST_INS5_IJNSA_ILi8EEESG_EEENS5_IJSG_SB_EEEEEEEvNS4_8identityES12_S1C_vS1D_EENS_8epilogue10collective6detail29Sm90TmaWarpSpecializedAdapterINS1G_15DefaultEpilogueISI_SJ_SJ_NS1F_6thread17LinearCombinationISI_Li1EffLNS1K_9ScaleType4KindE0ELNS_15FloatRoundStyleE2ESI_EENS1_15EpilogueDefaultEEEEEvvEEEEvNT_6ParamsE:
        .type           _ZN7cutlass13device_kernelINS_4gemm6kernel13GemmUniversalIN4cute5tupleIJiiiiEEENS1_10collective13CollectiveMmaINS1_34MainloopSm90TmaGmmaWarpSpecializedILi4ENS5_IJNS4_1CILi1EEESB_SB_EEENS1_35KernelTmaWarpSpecializedCooperativeEEENS5_IJNSA_ILi384EEENSA_ILi64EEESG_EEENS_10bfloat16_tENS5_IJlSB_lEEESI_SJ_NS4_8TiledMMAINS4_8MMA_AtomIJNS4_4SM904GMMA27MMA_64x64x16_F32BF16BF16_SSILNSN_5MajorE0ELSP_0ELNSN_7ScaleInE1ELSQ_1EEEEEENS4_6LayoutINS5_IJNSA_ILi2EEESB_SB_EEENS5_IJSB_NSA_ILi0EEESW_EEEEENS5_IJNS4_10UnderscoreESZ_SZ_EEEEENS4_13SM90_TMA_LOADENS4_14ComposedLayoutINS4_7SwizzleILi3ELi4ELi3EEENS4_18smem_ptr_flag_bitsILi16EEENST_INS5_IJNSA_ILi8EEESG_EEENS5_IJSG_SB_EEEEEEEvNS4_8identityES12_S1C_vS1D_EENS_8epilogue10collective6detail29Sm90TmaWarpSpecializedAdapterINS1G_15DefaultEpilogueISI_SJ_SJ_NS1F_6thread17LinearCombinationISI_Li1EffLNS1K_9ScaleType4KindE0ELNS_15FloatRoundStyleE2ESI_EENS1_15EpilogueDefaultEEEEEvvEEEEvNT_6ParamsE,@function
        .size           _ZN7cutlass13device_kernelINS_4gemm6kernel13GemmUniversalIN4cute5tupleIJiiiiEEENS1_10collective13CollectiveMmaINS1_34MainloopSm90TmaGmmaWarpSpecializedILi4ENS5_IJNS4_1CILi1EEESB_SB_EEENS1_35KernelTmaWarpSpecializedCooperativeEEENS5_IJNSA_ILi384EEENSA_ILi64EEESG_EEENS_10bfloat16_tENS5_IJlSB_lEEESI_SJ_NS4_8TiledMMAINS4_8MMA_AtomIJNS4_4SM904GMMA27MMA_64x64x16_F32BF16BF16_SSILNSN_5MajorE0ELSP_0ELNSN_7ScaleInE1ELSQ_1EEEEEENS4_6LayoutINS5_IJNSA_ILi2EEESB_SB_EEENS5_IJSB_NSA_ILi0EEESW_EEEEENS5_IJNS4_10UnderscoreESZ_SZ_EEEEENS4_13SM90_TMA_LOADENS4_14ComposedLayoutINS4_7SwizzleILi3ELi4ELi3EEENS4_18smem_ptr_flag_bitsILi16EEENST_INS5_IJNSA_ILi8EEESG_EEENS5_IJSG_SB_EEEEEEEvNS4_8identityES12_S1C_vS1D_EENS_8epilogue10collective6detail29Sm90TmaWarpSpecializedAdapterINS1G_15DefaultEpilogueISI_SJ_SJ_NS1F_6thread17LinearCombinationISI_Li1EffLNS1K_9ScaleType4KindE0ELNS_15FloatRoundStyleE2ESI_EENS1_15EpilogueDefaultEEEEEvvEEEEvNT_6ParamsE,(.L_x_226 - _ZN7cutlass13device_kernelINS_4gemm6kernel13GemmUniversalIN4cute5tupleIJiiiiEEENS1_10collective13CollectiveMmaINS1_34MainloopSm90TmaGmmaWarpSpecializedILi4ENS5_IJNS4_1CILi1EEESB_SB_EEENS1_35KernelTmaWarpSpecializedCooperativeEEENS5_IJNSA_ILi384EEENSA_ILi64EEESG_EEENS_10bfloat16_tENS5_IJlSB_lEEESI_SJ_NS4_8TiledMMAINS4_8MMA_AtomIJNS4_4SM904GMMA27MMA_64x64x16_F32BF16BF16_SSILNSN_5MajorE0ELSP_0ELNSN_7ScaleInE1ELSQ_1EEEEEENS4_6LayoutINS5_IJNSA_ILi2EEESB_SB_EEENS5_IJSB_NSA_ILi0EEESW_EEEEENS5_IJNS4_10UnderscoreESZ_SZ_EEEEENS4_13SM90_TMA_LOADENS4_14ComposedLayoutINS4_7SwizzleILi3ELi4ELi3EEENS4_18smem_ptr_flag_bitsILi16EEENST_INS5_IJNSA_ILi8EEESG_EEENS5_IJSG_SB_EEEEEEEvNS4_8identityES12_S1C_vS1D_EENS_8epilogue10collective6detail29Sm90TmaWarpSpecializedAdapterINS1G_15DefaultEpilogueISI_SJ_SJ_NS1F_6thread17LinearCombinationISI_Li1EffLNS1K_9ScaleType4KindE0ELNS_15FloatRoundStyleE2ESI_EENS1_15EpilogueDefaultEEEEEvvEEEEvNT_6ParamsE)
        .other          _ZN7cutlass13device_kernelINS_4gemm6kernel13GemmUniversalIN4cute5tupleIJiiiiEEENS1_10collective13CollectiveMmaINS1_34MainloopSm90TmaGmmaWarpSpecializedILi4ENS5_IJNS4_1CILi1EEESB_SB_EEENS1_35KernelTmaWarpSpecializedCooperativeEEENS5_IJNSA_ILi384EEENSA_ILi64EEESG_EEENS_10bfloat16_tENS5_IJlSB_lEEESI_SJ_NS4_8TiledMMAINS4_8MMA_AtomIJNS4_4SM904GMMA27MMA_64x64x16_F32BF16BF16_SSILNSN_5MajorE0ELSP_0ELNSN_7ScaleInE1ELSQ_1EEEEEENS4_6LayoutINS5_IJNSA_ILi2EEESB_SB_EEENS5_IJSB_NSA_ILi0EEESW_EEEEENS5_IJNS4_10UnderscoreESZ_SZ_EEEEENS4_13SM90_TMA_LOADENS4_14ComposedLayoutINS4_7SwizzleILi3ELi4ELi3EEENS4_18smem_ptr_flag_bitsILi16EEENST_INS5_IJNSA_ILi8EEESG_EEENS5_IJSG_SB_EEEEEEEvNS4_8identityES12_S1C_vS1D_EENS_8epilogue10collective6detail29Sm90TmaWarpSpecializedAdapterINS1G_15DefaultEpilogueISI_SJ_SJ_NS1F_6thread17LinearCombinationISI_Li1EffLNS1K_9ScaleType4KindE0ELNS_15FloatRoundStyleE2ESI_EENS1_15EpilogueDefaultEEEEEvvEEEEvNT_6ParamsE,@"STO_CUDA_ENTRY STV_DEFAULT"
_ZN7cutlass13device_kernelINS_4gemm6kernel13GemmUniversalIN4cute5tupleIJiiiiEEENS1_10collective13CollectiveMmaINS1_34MainloopSm90TmaGmmaWarpSpecializedILi4ENS5_IJNS4_1CILi1EEESB_SB_EEENS1_35KernelTmaWarpSpecializedCooperativeEEENS5_IJNSA_ILi384EEENSA_ILi64EEESG_EEENS_10bfloat16_tENS5_IJlSB_lEEESI_SJ_NS4_8TiledMMAINS4_8MMA_AtomIJNS4_4SM904GMMA27MMA_64x64x16_F32BF16BF16_SSILNSN_5MajorE0ELSP_0ELNSN_7ScaleInE1ELSQ_1EEEEEENS4_6LayoutINS5_IJNSA_ILi2EEESB_SB_EEENS5_IJSB_NSA_ILi0EEESW_EEEEENS5_IJNS4_10UnderscoreESZ_SZ_EEEEENS4_13SM90_TMA_LOADENS4_14ComposedLayoutINS4_7SwizzleILi3ELi4ELi3EEENS4_18smem_ptr_flag_bitsILi16EEENST_INS5_IJNSA_ILi8EEESG_EEENS5_IJSG_SB_EEEEEEEvNS4_8identityES12_S1C_vS1D_EENS_8epilogue10collective6detail29Sm90TmaWarpSpecializedAdapterINS1G_15DefaultEpilogueISI_SJ_SJ_NS1F_6thread17LinearCombinationISI_Li1EffLNS1K_9ScaleType4KindE0ELNS_15FloatRoundStyleE2ESI_EENS1_15EpilogueDefaultEEEEEvvEEEEvNT_6ParamsE:
[----:B------:R-:W0:Y:S01]  /*0000*/  LDC R1, c[0x0][0x28] ;  /* 0x00000a00ff017b82 */ /* 0x000e220000000800 */
[----:B------:R-:W1:Y:S01]  /*0010*/  S2R R18, SR_TID.X ;  /* 0x0000000000127919 */ /* 0x000e620000002100 */
[----:B------:R-:W-:Y:S01]  /*0020*/  ELECT P0, URZ, PT ;  /* 0x00000000003f782f */ /* 0x000fe20003800000 */
[----:B------:R-:W-:Y:S01]  /*0030*/  BSSY B0, `(.L_x_0) ;  /* 0x000000f000007945 */ /* 0x000fe20003800000 */
[--C-:B-1----:R-:W-:Y:S02]  /*0040*/  SHF.R.U32.HI R0, RZ, 0x5, R18.reuse ;  /* 0x00000005ff007819 */ /* 0x102fe40000011612 */
[----:B------:R-:W-:-:S03]  /*0050*/  SHF.R.U32.HI R22, RZ, 0x7, R18 ;  /* 0x00000007ff167819 */ /* 0x000fc60000011612 */
[----:B------:R-:W1:Y:S04]  /*0060*/  SHFL.IDX PT, R5, R0, RZ, 0x1f ;  /* 0x00001fff00057589 */ /* 0x000e6800000e0000 */
[----:B------:R2:W3:Y:S01]  /*0070*/  SHFL.IDX PT, R8, R22, RZ, 0x1f ;  /* 0x00001fff16087589 */ /* 0x0004e200000e0000 */
[----:B-1----:R-:W-:-:S13]  /*0080*/  ISETP.NE.OR P0, PT, R5, RZ, !P0 ;  /* 0x000000ff0500720c */ /* 0x002fda0004705670 */
[----:B0-23--:R-:W-:Y:S05]  /*0090*/  @P0 BRA `(.L_x_1) ;  /* 0x0000000000200947 */ /* 0x00dfea0003800000 */
[----:B------:R-:W-:Y:S02]  /*00a0*/  ULDC.64 UR4, c[0x0][0x198] ;  /* 0x0000660000047ab9 */ /* 0x000fe40000000a00 */
[----:B------:R-:W-:Y:S02]  /*00b0*/  UIADD3 UR6, UP0, UR4, 0xf0, URZ ;  /* 0x000000f004067890 */ /* 0x000fe4000ff1e03f */
[----:B------:R-:W-:Y:S02]  /*00c0*/  UIADD3 UR4, UP1, UR4, 0x1f0, URZ ;  /* 0x000001f004047890 */ /* 0x000fe4000ff3e03f */
[----:B------:R-:W-:Y:S02]  /*00d0*/  UIADD3.X UR7, URZ, UR5, URZ, UP0, !UPT ;  /* 0x000000053f077290 */ /* 0x000fe400087fe43f */
[----:B------:R-:W-:-:S07]  /*00e0*/  UIADD3.X UR5, URZ, UR5, URZ, UP1, !UPT ;  /* 0x000000053f057290 */ /* 0x000fce0008ffe43f */
[----:B------:R0:W-:Y:S02]  /*00f0*/  UTMACCTL.PF [UR6] ;  /* 0x00000000060079b9 */ /* 0x0001e40008040000 */
[----:B------:R0:W-:Y:S02]  /*0100*/  UTMACCTL.PF [UR4] ;  /* 0x00000000040079b9 */ /* 0x0001e40008040000 */
[----:B0-----:R-:W-:Y:S01]  /*0110*/  NOP ;  /* 0x0000000000007918 */ /* 0x001fe20000000000 */
.L_x_1:
[----:B------:R-:W-:Y:S05]  /*0120*/  BSYNC B0 ;  /* 0x0000000000007941 */ /* 0x000fea0003800000 */
.L_x_0:
[----:B------:R-:W0:Y:S02]  /*0130*/  SHFL.IDX PT, R2, R0, RZ, 0x1f ;  /* 0x00001fff00027589 */ /* 0x000e2400000e0000 */
[----:B0-----:R-:W-:-:S13]  /*0140*/  ISETP.NE.AND P0, PT, R2, RZ, PT ;  /* 0x000000ff0200720c */ /* 0x001fda0003f05270 */
[----:B------:R-:W-:Y:S05]  /*0150*/  @P0 BRA `(.L_x_2) ;  /* 0x0000000000580947 */ /* 0x000fea0003800000 */
[----:B------:R-:W0:Y:S01]  /*0160*/  S2UR UR8, SR_CgaCtaId ;  /* 0x00000000000879c3 */ /* 0x000e220000008800 */
[----:B------:R-:W-:Y:S01]  /*0170*/  UMOV UR4, 0x400 ;  /* 0x0000040000047882 */ /* 0x000fe20000000000 */
[----:B------:R-:W-:Y:S01]  /*0180*/  UMOV UR5, 0x1 ;  /* 0x0000000100057882 */ /* 0x000fe20000000000 */
[----:B------:R-:W-:Y:S01]  /*0190*/  UMOV UR6, 0x100 ;  /* 0x0000010000067882 */ /* 0x000fe20000000000 */
[----:B------:R-:W-:Y:S01]  /*01a0*/  ELECT P0, URZ, PT ;  /* 0x00000000003f782f */ /* 0x000fe20003800000 */
[----:B------:R-:W-:-:S04]  /*01b0*/  UIADD3 UR6, -UR6, 0x100000, URZ ;  /* 0x0010000006067890 */ /* 0x000fc8000fffe13f */
[----:B------:R-:W-:Y:S02]  /*01c0*/  USHF.L.U32 UR7, UR6, 0xb, URZ ;  /* 0x0000000b06077899 */ /* 0x000fe4000800063f */
[----:B------:R-:W-:Y:S02]  /*01d0*/  USHF.L.U32 UR6, UR6, 0x1, URZ ;  /* 0x0000000106067899 */ /* 0x000fe4000800063f */
[----:B0-----:R-:W-:Y:S02]  /*01e0*/  ULEA UR8, UR8, UR4, 0x18 ;  /* 0x0000000408087291 */ /* 0x001fe4000f8ec03f */
[----:B------:R-:W-:-:S04]  /*01f0*/  UIADD3 UR4, -UR5, 0x100000, URZ ;  /* 0x0010000005047890 */ /* 0x000fc8000fffe13f */
[----:B------:R-:W-:Y:S02]  /*0200*/  USHF.L.U32 UR5, UR4, 0xb, URZ ;  /* 0x0000000b04057899 */ /* 0x000fe4000800063f */
[----:B------:R-:W-:Y:S01]  /*0210*/  USHF.L.U32 UR4, UR4, 0x1, URZ ;  /* 0x0000000104047899 */ /* 0x000fe2000800063f */
[----:B------:R-:W0:Y:S11]  /*0220*/  FENCE.VIEW.ASYNC.S ;  /* 0x00000000000073c6 */ /* 0x000e360000000000 */
[----:B0-----:R0:W1:Y:S01]  /*0230*/  SYNCS.EXCH.64 URZ, [UR8], UR4 ;  /* 0x00000004083f75b2 */ /* 0x0010620008000100 */
[----:B------:R0:W2:Y:S01]  /*0240*/  SYNCS.EXCH.64 URZ, [UR8+0x20], UR6 ;  /* 0x00002006083f75b2 */ /* 0x0000a20008000100 */
[----:B------:R0:W3:Y:S01]  /*0250*/  SYNCS.EXCH.64 URZ, [UR8+0x8], UR4 ;  /* 0x00000804083f75b2 */ /* 0x0000e20008000100 */
[----:B------:R0:W4:Y:S01]  /*0260*/  SYNCS.EXCH.64 URZ, [UR8+0x28], UR6 ;  /* 0x00002806083f75b2 */ /* 0x0001220008000100 */
[----:B------:R0:W0:Y:S01]  /*0270*/  SYNCS.EXCH.64 URZ, [UR8+0x10], UR4 ;  /* 0x00001004083f75b2 */ /* 0x0000220008000100 */
[----:B------:R0:W0:Y:S01]  /*0280*/  SYNCS.EXCH.64 URZ, [UR8+0x30], UR6 ;  /* 0x00003006083f75b2 */ /* 0x0000220008000100 */
[----:B------:R0:W0:Y:S01]  /*0290*/  SYNCS.EXCH.64 URZ, [UR8+0x18], UR4 ;  /* 0x00001804083f75b2 */ /* 0x0000220008000100 */
[----:B------:R0:W0:Y:S01]  /*02a0*/  SYNCS.EXCH.64 URZ, [UR8+0x38], UR6 ;  /* 0x00003806083f75b2 */ /* 0x0000220008000100 */
[----:B------:R-:W-:Y:S01]  /*02b0*/  NOP ;  /* 0x0000000000007918 */ /* 0x000fe20000000000 */
.L_x_2:
[----:B------:R-:W5:Y:S01]  /*02c0*/  SHFL.IDX PT, R0, R0, RZ, 0x1f ;  /* 0x00001fff00007589 */ /* 0x000f6200000e0000 */
[----:B------:R-:W-:Y:S01]  /*02d0*/  ELECT P0, URZ, PT ;  /* 0x00000000003f782f */ /* 0x000fe20003800000 */
[----:B------:R-:W1:Y:S01]  /*02e0*/  LDC R2, c[0x0][0x65c] ;  /* 0x00019700ff027b82 */ /* 0x000e620000000800 */
[----:B------:R-:W-:Y:S01]  /*02f0*/  SHF.R.S32.HI R6, RZ, 0x1f, R5 ;  /* 0x0000001fff067819 */ /* 0x000fe20000011405 */
[----:B------:R-:W2:Y:S01]  /*0300*/  S2R R3, SR_CTAID.Y ;  /* 0x0000000000037919 */ /* 0x000ea20000002600 */
[----:B0-----:R-:W-:Y:S01]  /*0310*/  UMOV UR4, 0x20 ;  /* 0x0000002000047882 */ /* 0x001fe20000000000 */
[----:B------:R-:W-:Y:S01]  /*0320*/  ISETP.NE.AND P2, PT, R8, RZ, PT ;  /* 0x000000ff0800720c */ /* 0x000fe20003f45270 */
[----:B------:R-:W-:Y:S01]  /*0330*/  NOP ;  /* 0x0000000000007918 */ /* 0x000fe20000000000 */
[----:B------:R-:W0:Y:S01]  /*0340*/  S2R R4, SR_CTAID.X ;  /* 0x0000000000047919 */ /* 0x000e220000002500 */
[----:B------:R-:W-:Y:S01]  /*0350*/  LEA.HI R6, R6, R5, RZ, 0x2 ;  /* 0x0000000506067211 */ /* 0x000fe200078f10ff */
[----:B------:R-:W-:Y:S01]  /*0360*/  NOP ;  /* 0x0000000000007918 */ /* 0x000fe20000000000 */
[----:B-----5:R-:W-:-:S02]  /*0370*/  ISETP.NE.OR P0, PT, R0, RZ, !P0 ;  /* 0x000000ff0000720c */ /* 0x020fc40004705670 */
[----:B-1----:R-:W-:-:S04]  /*0380*/  ISETP.NE.AND P3, PT, R2, 0x1, PT ;  /* 0x000000010200780c */ /* 0x002fc80003f65270 */
[----:B------:R-:W-:Y:S02]  /*0390*/  P2R R0, PR, RZ, 0x8 ;  /* 0x00000008ff007803 */ /* 0x000fe40000000000 */
[----:B------:R-:W-:-:S05]  /*03a0*/  LOP3.LUT R0, R6, 0xfffffffc, RZ, 0xc0, !PT ;  /* 0xfffffffc06007812 */ /* 0x000fca00078ec0ff */
[----:B------:R-:W-:Y:S01]  /*03b0*/  VOTEU.ALL UP0, P0 ;  /* 0x00000000003f7886 */ /* 0x000fe20000000000 */
[----:B------:R-:W-:Y:S01]  /*03c0*/  IMAD.IADD R0, R5, 0x1, -R0 ;  /* 0x0000000105007824 */ /* 0x000fe200078e0a00 */
[----:B------:R-:W0:Y:S01]  /*03d0*/  @P3 LDC R17, c[0x0][0x10] ;  /* 0x00000400ff113b82 */ /* 0x000e220000000800 */
[----:B------:R-:W-:Y:S01]  /*03e0*/  VOTEU.ALL UP1, P0 ;  /* 0x00000000003f7886 */ /* 0x000fe20000020000 */
[----:B--2---:R-:W-:Y:S01]  /*03f0*/  @P3 IMAD.MOV.U32 R6, RZ, RZ, R3 ;  /* 0x000000ffff063224 */ /* 0x004fe200078e0003 */
[----:B------:R-:W-:Y:S01]  /*0400*/  @!UP0 UMOV UR6, 0x400 ;  /* 0x0000040000068882 */ /* 0x000fe20000000000 */
[----:B------:R-:W-:-:S04]  /*0410*/  @!UP0 UIADD3 UR4, -UR4, 0x100000, URZ ;  /* 0x0010000004048890 */ /* 0x000fc8000fffe13f */
[----:B------:R-:W-:Y:S02]  /*0420*/  @!UP0 USHF.L.U32 UR5, UR4, 0xb, URZ ;  /* 0x0000000b04058899 */ /* 0x000fe4000800063f */
[----:B------:R-:W-:Y:S01]  /*0430*/  @!UP0 USHF.L.U32 UR4, UR4, 0x1, URZ ;  /* 0x0000000104048899 */ /* 0x000fe2000800063f */
[----:B------:R-:W-:Y:S02]  /*0440*/  @P3 IMAD.MOV.U32 R7, RZ, RZ, RZ ;  /* 0x000000ffff073224 */ /* 0x000fe400078e00ff */
[----:B------:R-:W-:Y:S01]  /*0450*/  IMAD.MOV.U32 R5, RZ, RZ, RZ ;  /* 0x000000ffff057224 */ /* 0x000fe200078e00ff */
[----:B------:R-:W1:Y:S01]  /*0460*/  @!UP0 S2UR UR7, SR_CgaCtaId ;  /* 0x00000000000789c3 */ /* 0x000e620000008800 */
[----:B------:R-:W-:-:S07]  /*0470*/  @P3 IMAD.MOV.U32 R11, RZ, RZ, RZ ;  /* 0x000000ffff0b3224 */ /* 0x000fce00078e00ff */
[----:B------:R-:W2:Y:S01]  /*0480*/  @!P3 LDC R9, c[0x0][0xc] ;  /* 0x00000300ff09bb82 */ /* 0x000ea20000000800 */
[----:B0-----:R-:W-:-:S04]  /*0490*/  @P3 IMAD.WIDE.U32 R16, R4, R17, R6 ;  /* 0x0000001104103225 */ /* 0x001fc800078e0006 */
[----:B------:R-:W-:Y:S01]  /*04a0*/  @P3 IMAD.IADD R17, R17, 0x1, R11 ;  /* 0x0000000111113824 */ /* 0x000fe200078e020b */
[----:B-1----:R-:W-:Y:S01]  /*04b0*/  @!UP0 ULEA UR6, UR7, UR6, 0x18 ;  /* 0x0000000607068291 */ /* 0x002fe2000f8ec03f */
[----:B------:R-:W-:Y:S01]  /*04c0*/  VOTEU.ALL UP0, P0 ;  /* 0x00000000003f7886 */ /* 0x000fe20000000000 */
[----:B------:R-:W-:-:S04]  /*04d0*/  ISETP.NE.AND P0, PT, R0, 0x3, PT ;  /* 0x000000030000780c */ /* 0x000fc80003f05270 */
[----:B------:R-:W-:Y:S01]  /*04e0*/  ISETP.EQ.OR P0, PT, R0, RZ, !P0 ;  /* 0x000000ff0000720c */ /* 0x000fe20004702670 */
[----:B--2---:R-:W-:-:S03]  /*04f0*/  @!P3 IMAD.WIDE.U32 R6, R9, R3, R4 ;  /* 0x000000030906b225 */ /* 0x004fc600078e0004 */
[C---:B------:R-:W-:Y:S01]  /*0500*/  ISETP.EQ.AND P0, PT, R8.reuse, RZ, P0 ;  /* 0x000000ff0800720c */ /* 0x040fe20000702270 */
[----:B------:R-:W-:Y:S01]  /*0510*/  VIADD R8, R8, 0xffffffff ;  /* 0xffffffff08087836 */ /* 0x000fe20000000000 */
[----:B------:R-:W0:Y:S02]  /*0520*/  FENCE.VIEW.ASYNC.S ;  /* 0x00000000000073c6 */ /* 0x000e240000000000 */
[----:B0-----:R0:W3:Y:S01]  /*0530*/  @!UP0 SYNCS.EXCH.64 URZ, [UR6+0x50], UR4 ;  /* 0x00005004063f85b2 */ /* 0x0010e20008000100 */
[----:B------:R-:W-:Y:S01]  /*0540*/  @!P3 IMAD.MOV.U32 R16, RZ, RZ, R6 ;  /* 0x000000ffff10b224 */ /* 0x000fe200078e0006 */
[----:B------:R-:W-:Y:S01]  /*0550*/  SEL R19, RZ, 0x1, !P0 ;  /* 0x00000001ff137807 */ /* 0x000fe20004000000 */
[----:B------:R-:W-:Y:S01]  /*0560*/  @!P3 IMAD.MOV.U32 R17, RZ, RZ, R7 ;  /* 0x000000ffff11b224 */ /* 0x000fe200078e0007 */
[----:B------:R-:W-:-:S04]  /*0570*/  ISETP.GE.U32.AND P1, PT, R8, 0x2, PT ;  /* 0x000000020800780c */ /* 0x000fc80003f26070 */
[----:B------:R-:W-:Y:S01]  /*0580*/  SEL R19, R19, 0x2, P1 ;  /* 0x0000000213137807 */ /* 0x000fe20000800000 */
[----:B------:R0:W3:Y:S01]  /*0590*/  @!UP1 SYNCS.EXCH.64 URZ, [UR6+0x58], UR4 ;  /* 0x00005804063f95b2 */ /* 0x0000e20008000100 */
[----:B------:R-:W-:Y:S01]  /*05a0*/  NOP ;  /* 0x0000000000007918 */ /* 0x000fe20000000000 */
[----:B---34-:R-:W-:Y:S06]  /*05b0*/  BAR.SYNC.DEFER_BLOCKING 0x0 ;  /* 0x0000000000007b1d */ /* 0x018fec0000010000 */
[----:B------:R-:W-:Y:S05]  /*05c0*/  @!P2 BRA `(.L_x_3) ;  /* 0x000000980010a947 */ /* 0x000fea0003800000 */
[----:B------:R-:W-:-:S13]  /*05d0*/  ISETP.GT.U32.AND P0, PT, R8, 0x1, PT ;  /* 0x000000010800780c */ /* 0x000fda0003f04070 */
[----:B0-----:R-:W-:Y:S05]  /*05e0*/  @P0 EXIT ;  /* 0x000000000000094d */ /* 0x001fea0003800000 */
[----:B------:R-:W-:Y:S01]  /*05f0*/  ULDC.64 UR4, c[0x0][0x650] ;  /* 0x0001940000047ab9 */ /* 0x000fe20000000a00 */
[----:B------:R-:W-:Y:S01]  /*0600*/  PRMT R0, RZ, 0x7610, R0 ;  /* 0x00007610ff007816 */ /* 0x000fe20000000000 */
[----:B------:R-:W-:Y:S01]  /*0610*/  IMAD.MOV.U32 R122, RZ, RZ, -0x1 ;  /* 0xffffffffff7a7424 */ /* 0x000fe200078e00ff */
[----:B------:R-:W-:Y:S01]  /*0620*/  ISETP.GE.U32.AND P0, PT, R16, UR4, PT ;  /* 0x0000000410007c0c */ /* 0x000fe2000bf06070 */
[----:B------:R-:W-:Y:S02]  /*0630*/  IMAD.MOV.U32 R123, RZ, RZ, -0x1 ;  /* 0xffffffffff7b7424 */ /* 0x000fe400078e00ff */
[----:B------:R-:W-:Y:S01]  /*0640*/  IMAD.MOV.U32 R23, RZ, RZ, -0x1 ;  /* 0xffffffffff177424 */ /* 0x000fe200078e00ff */
[----:B------:R-:W-:-:S13]  /*0650*/  ISETP.GE.U32.AND.EX P0, PT, R17, UR5, PT, P0 ;  /* 0x0000000511007c0c */ /* 0x000fda000bf06100 */
[----:B------:R-:W-:Y:S05]  /*0660*/  @P0 BRA `(.L_x_4) ;  /* 0x0000000400540947 */ /* 0x000fea0003800000 */
[----:B------:R-:W0:Y:S01]  /*0670*/  LDC.64 R14, c[0x0][0x628] ;  /* 0x00018a00ff0e7b82 */ /* 0x000e220000000a00 */
[----:B------:R-:W-:Y:S02]  /*0680*/  IMAD.MOV.U32 R6, RZ, RZ, R16 ;  /* 0x000000ffff067224 */ /* 0x000fe400078e0010 */
[----:B------:R-:W-:-:S05]  /*0690*/  IMAD.MOV.U32 R7, RZ, RZ, R17 ;  /* 0x000000ffff077224 */ /* 0x000fca00078e0011 */
[----:B------:R-:W1:Y:S08]  /*06a0*/  LDC R0, c[0x0][0x630] ;  /* 0x00018c00ff007b82 */ /* 0x000e700000000800 */
[----:B------:R-:W2:Y:S01]  /*06b0*/  LDC.64 R20, c[0x0][0x620] ;  /* 0x00018800ff147b82 */ /* 0x000ea20000000a00 */
[----:B0-----:R-:W-:-:S04]  /*06c0*/  ISETP.NE.U32.AND P0, PT, R14, RZ, PT ;  /* 0x000000ff0e00720c */ /* 0x001fc80003f05070 */
[----:B------:R-:W-:-:S13]  /*06d0*/  ISETP.NE.AND.EX P0, PT, R15, RZ, PT, P0 ;  /* 0x000000ff0f00720c */ /* 0x000fda0003f05300 */
[----:B-12---:R-:W-:Y:S05]  /*06e0*/  @!P0 BRA `(.L_x_5) ;  /* 0x0000000000288947 */ /* 0x006fea0003800000 */
[----:B------:R-:W0:Y:S02]  /*06f0*/  LDC R11, c[0x0][0x634] ;  /* 0x00018d00ff0b7b82 */ /* 0x000e240000000800 */
[----:B0-----:R-:W-:-:S05]  /*0700*/  IADD3 R11, P0, R16, R11, RZ ;  /* 0x0000000b100b7210 */ /* 0x001fca0007f1e0ff */
[----:B------:R-:W-:-:S04]  /*0710*/  IMAD.X R13, RZ, RZ, R17, P0 ;  /* 0x000000ffff0d7224 */ /* 0x000fc800000e0611 */
[----:B------:R-:W-:-:S04]  /*0720*/  IMAD.WIDE.U32 R6, R13, R14, RZ ;  /* 0x0000000e0d067225 */ /* 0x000fc800078e00ff */
[----:B------:R-:W-:-:S04]  /*0730*/  IMAD.WIDE.U32 R8, P0, R11, R15, R6 ;  /* 0x0000000f0b087225 */ /* 0x000fc80007800006 */
[----:B------:R-:W-:-:S04]  /*0740*/  IMAD.WIDE.U32 R6, R11, R14, RZ ;  /* 0x0000000e0b067225 */ /* 0x000fc800078e00ff */
[----:B------:R-:W-:Y:S01]  /*0750*/  IMAD.X R11, RZ, RZ, RZ, P0 ;  /* 0x000000ffff0b7224 */ /* 0x000fe200000e06ff */
[----:B------:R-:W-:Y:S01]  /*0760*/  IADD3 RZ, P0, R7, R8, RZ ;  /* 0x0000000807ff7210 */ /* 0x000fe20007f1e0ff */
[----:B------:R-:W-:-:S04]  /*0770*/  IMAD.MOV.U32 R10, RZ, RZ, R9 ;  /* 0x000000ffff0a7224 */ /* 0x000fc800078e0009 */
[----:B------:R-:W-:-:S08]  /*0780*/  IMAD.WIDE.U32.X R6, R13, R15, R10, P0 ;  /* 0x0000000f0d067225 */ /* 0x000fd000000e040a */
.L_x_5:
[-CC-:B------:R-:W-:Y:S01]  /*0790*/  SHF.R.U64 R23, R6, R0.reuse, R7.reuse ;  /* 0x0000000006177219 */ /* 0x180fe20000001207 */
[----:B------:R-:W0:Y:S01]  /*07a0*/  LDC R10, c[0x0][0x618] ;  /* 0x00018600ff0a7b82 */ /* 0x000e220000000800 */
[----:B------:R-:W-:Y:S01]  /*07b0*/  SHF.R.U32.HI R5, RZ, R0, R7 ;  /* 0x00000000ff057219 */ /* 0x000fe20000011607 */
[----:B------:R-:W-:Y:S01]  /*07c0*/  ULDC UR4, c[0x0][0x150] ;  /* 0x0000540000047ab9 */ /* 0x000fe20000000800 */
[----:B------:R-:W-:Y:S02]  /*07d0*/  IADD3 R9, P0, RZ, -R23, RZ ;  /* 0x80000017ff097210 */ /* 0x000fe40007f1e0ff */
[----:B------:R-:W-:-:S03]  /*07e0*/  I2FP.F32.U32 R0, R4 ;  /* 0x0000000400007245 */ /* 0x000fc60000201000 */
[----:B------:R-:W1:Y:S01]  /*07f0*/  LDC.64 R28, c[0x0][0x640] ;  /* 0x00019000ff1c7b82 */ /* 0x000e620000000a00 */
[----:B------:R-:W-:Y:S02]  /*0800*/  IMAD.X R11, RZ, RZ, ~R5, P0 ;  /* 0x000000ffff0b7224 */ /* 0x000fe400000e0e05 */
[----:B------:R-:W-:Y:S01]  /*0810*/  FMUL R0, R0, UR4 ;  /* 0x0000000400007c20 */ /* 0x000fe20008400000 */
[----:B------:R-:W-:Y:S01]  /*0820*/  IMAD.WIDE.U32 R6, R9, R20, R16 ;  /* 0x0000001409067225 */ /* 0x000fe200078e0010 */
[----:B------:R-:W-:-:S03]  /*0830*/  ULDC UR4, c[0x0][0x154] ;  /* 0x0000550000047ab9 */ /* 0x000fc60000000800 */
[----:B------:R-:W-:Y:S01]  /*0840*/  IMAD R8, R11, R20, RZ ;  /* 0x000000140b087224 */ /* 0x000fe200078e02ff */
[----:B------:R-:W2:Y:S01]  /*0850*/  LDC R5, c[0x0][0x144] ;  /* 0x00005100ff057b82 */ /* 0x000ea20000000800 */
[----:B------:R-:W3:Y:S02]  /*0860*/  F2I.U32.TRUNC.NTZ R0, R0 ;  /* 0x0000000000007305 */ /* 0x000ee4000020f000 */
[----:B------:R-:W-:-:S04]  /*0870*/  IMAD R9, R9, R21, R8 ;  /* 0x0000001509097224 */ /* 0x000fc800078e0208 */
[----:B------:R-:W-:Y:S01]  /*0880*/  IMAD.IADD R7, R7, 0x1, R9 ;  /* 0x0000000107077824 */ /* 0x000fe200078e0209 */
[----:B------:R-:W4:Y:S01]  /*0890*/  LDC R12, c[0x0][0x608] ;  /* 0x00018200ff0c7b82 */ /* 0x000f220000000800 */
[----:B------:R-:W-:-:S03]  /*08a0*/  IMAD.MOV.U32 R9, RZ, RZ, -0x1 ;  /* 0xffffffffff097424 */ /* 0x000fc600078e00ff */
[-CC-:B0-----:R-:W-:Y:S02]  /*08b0*/  SHF.R.U64 R20, R6, R10.reuse, R7.reuse ;  /* 0x0000000a06147219 */ /* 0x181fe40000001207 */
[----:B------:R-:W-:Y:S02]  /*08c0*/  I2FP.F32.U32 R6, R3 ;  /* 0x0000000300067245 */ /* 0x000fe40000201000 */
[----:B------:R-:W0:Y:S01]  /*08d0*/  LDC R26, c[0x0][0x658] ;  /* 0x00019600ff1a7b82 */ /* 0x000e220000000800 */
[----:B-1----:R-:W-:Y:S01]  /*08e0*/  ISETP.NE.U32.AND P0, PT, R28, RZ, PT ;  /* 0x000000ff1c00720c */ /* 0x002fe20003f05070 */
[----:B---3--:R-:W-:Y:S01]  /*08f0*/  IMAD.MOV R8, RZ, RZ, -R0 ;  /* 0x000000ffff087224 */ /* 0x008fe200078e0a00 */
[----:B------:R-:W-:Y:S01]  /*0900*/  SHF.R.U32.HI R7, RZ, R10, R7 ;  /* 0x0000000aff077219 */ /* 0x000fe20000011607 */
[----:B------:R-:W-:Y:S01]  /*0910*/  FMUL R6, R6, UR4 ;  /* 0x0000000406067c20 */ /* 0x000fe20008400000 */
[----:B------:R-:W-:-:S03]  /*0920*/  ISETP.NE.AND.EX P0, PT, R29, RZ, PT, P0 ;  /* 0x000000ff1d00720c */ /* 0x000fc60003f05300 */
[----:B------:R-:W1:Y:S01]  /*0930*/  LDC R14, c[0x0][0x148] ;  /* 0x00005200ff0e7b82 */ /* 0x000e620000000800 */
[----:B--2---:R-:W-:-:S07]  /*0940*/  IMAD R0, R5, R8, R4 ;  /* 0x0000000805007224 */ /* 0x004fce00078e0204 */
[----:B------:R-:W2:Y:S01]  /*0950*/  LDC R24, c[0x0][0x600] ;  /* 0x00018000ff187b82 */ /* 0x000ea20000000800 */
[-CC-:B----4-:R-:W-:Y:S02]  /*0960*/  SHF.R.U64 R30, R20, R12.reuse, R7.reuse ;  /* 0x0000000c141e7219 */ /* 0x190fe40000001207 */
[----:B------:R-:W-:Y:S01]  /*0970*/  SHF.R.U32.HI R5, RZ, R12, R7 ;  /* 0x0000000cff057219 */ /* 0x000fe20000011607 */
[----:B------:R-:W-:Y:S01]  /*0980*/  IMAD.MOV.U32 R7, RZ, RZ, 0x1 ;  /* 0x00000001ff077424 */ /* 0x000fe200078e00ff */
[----:B------:R3:W4:Y:S03]  /*0990*/  F2I.U32.TRUNC.NTZ R12, R6 ;  /* 0x00000006000c7305 */ /* 0x000726000020f000 */
[----:B------:R-:W1:Y:S01]  /*09a0*/  LDC R15, c[0x0][0x648] ;  /* 0x00019200ff0f7b82 */ /* 0x000e620000000800 */
[-C--:B0-----:R-:W-:Y:S02]  /*09b0*/  SHF.L.U32 R4, R9, R26.reuse, RZ ;  /* 0x0000001a09047219 */ /* 0x081fe400000006ff */
[----:B------:R-:W-:-:S02]  /*09c0*/  SHF.R.U64 R32, R30, R26, R5 ;  /* 0x0000001a1e207219 */ /* 0x000fc40000001205 */
[----:B------:R-:W-:Y:S02]  /*09d0*/  LOP3.LUT R11, RZ, R4, RZ, 0x33, !PT ;  /* 0x00000004ff0b7212 */ /* 0x000fe400078e33ff */
[-C--:B------:R-:W-:Y:S01]  /*09e0*/  SHF.R.U32.HI R5, RZ, R26.reuse, R5 ;  /* 0x0000001aff057219 */ /* 0x080fe20000011605 */
[----:B------:R-:W0:Y:S01]  /*09f0*/  LDC R21, c[0x0][0x638] ;  /* 0x00018e00ff157b82 */ /* 0x000e220000000800 */
[----:B------:R-:W-:Y:S01]  /*0a00*/  SHF.L.U32 R10, R7, R26, RZ ;  /* 0x0000001a070a7219 */ /* 0x000fe200000006ff */
[----:B------:R-:W-:-:S06]  /*0a10*/  IMAD.MOV.U32 R4, RZ, RZ, R32 ;  /* 0x000000ffff047224 */ /* 0x000fcc00078e0020 */
[----:B------:R-:W0:Y:S01]  /*0a20*/  LDC R122, c[0x0][0x610] ;  /* 0x00018400ff7a7b82 */ /* 0x000e220000000800 */
[----:B---34-:R-:W-:Y:S05]  /*0a30*/  @!P0 BRA `(.L_x_6) ;  /* 0x0000000000288947 */ /* 0x018fea0003800000 */
[----:B------:R-:W3:Y:S02]  /*0a40*/  LDC R9, c[0x0][0x64c] ;  /* 0x00019300ff097b82 */ /* 0x000ee40000000800 */
[----:B---3--:R-:W-:-:S05]  /*0a50*/  IADD3 R9, P0, R32, R9, RZ ;  /* 0x0000000920097210 */ /* 0x008fca0007f1e0ff */
        /* <DEDUP_REMOVED lines=8> */
.L_x_6:
[----:B-1----:R-:W-:Y:S01]  /*0ae0*/  SHF.R.U64 R4, R4, R15, R5 ;  /* 0x0000000f04047219 */ /* 0x002fe20000001205 */
[----:B--2---:R-:W-:Y:S01]  /*0af0*/  VIADD R5, R24, 0xffffffff ;  /* 0xffffffff18057836 */ /* 0x004fe20000000000 */
[----:B------:R-:W-:Y:S01]  /*0b00*/  LOP3.LUT R11, R30, R11, RZ, 0xc0, !PT ;  /* 0x0000000b1e0b7212 */ /* 0x000fe200078ec0ff */
[----:B------:R-:W-:Y:S02]  /*0b10*/  IMAD.MOV R12, RZ, RZ, -R12 ;  /* 0x000000ffff0c7224 */ /* 0x000fe400078e0a0c */
[----:B------:R-:W-:Y:S01]  /*0b20*/  IMAD.MOV R6, RZ, RZ, -R4 ;  /* 0x000000ffff067224 */ /* 0x000fe200078e0a04 */
[----:B------:R-:W-:Y:S01]  /*0b30*/  LOP3.LUT R5, R20, R5, RZ, 0xc0, !PT ;  /* 0x0000000514057212 */ /* 0x000fe200078ec0ff */
[----:B------:R-:W-:Y:S02]  /*0b40*/  @P3 IMAD R0, R14, R12, R3 ;  /* 0x0000000c0e003224 */ /* 0x000fe400078e0203 */
[----:B------:R-:W-:Y:S02]  /*0b50*/  IMAD R11, R10, R4, R11 ;  /* 0x000000040a0b7224 */ /* 0x000fe400078e020b */
[----:B0-----:R-:W-:-:S02]  /*0b60*/  IMAD R3, R6, R21, R32 ;  /* 0x0000001506037224 */ /* 0x001fc400078e0220 */
[----:B------:R-:W-:Y:S02]  /*0b70*/  IMAD R122, R11, R122, R0 ;  /* 0x0000007a0b7a7224 */ /* 0x000fe400078e0200 */
[----:B------:R-:W-:Y:S02]  /*0b80*/  IMAD R3, R3, R24, R5 ;  /* 0x0000001803037224 */ /* 0x000fe400078e0205 */
[----:B------:R-:W-:-:S03]  /*0b90*/  IMAD.MOV.U32 R0, RZ, RZ, 0x1 ;  /* 0x00000001ff007424 */ /* 0x000fc600078e00ff */
[----:B------:R-:W-:Y:S02]  /*0ba0*/  SEL R123, R3, R122, !P3 ;  /* 0x0000007a037b7207 */ /* 0x000fe40005800000 */
[----:B------:R-:W-:-:S07]  /*0bb0*/  SEL R122, R122, R3, !P3 ;  /* 0x000000037a7a7207 */ /* 0x000fce0005800000 */
.L_x_4:
[----:B------:R-:W-:-:S08]  /*0bc0*/  NOP ;  /* 0x0000000000007918 */ /* 0x000fd00000000000 */
[----:B------:R-:W0:Y:S02]  /*0bd0*/  USETMAXREG.TRY_ALLOC.CTAPOOL UP0, 0xe8 ;  /* 0x000000e8000079c8 */ /* 0x000e240008000600 */
[----:B0-----:R-:W-:-:S13]  /*0be0*/  PLOP3.LUT P0, PT, PT, PT, UP0, 0x80, 0x0 ;  /* 0x000000000000781c */ /* 0x001fda0003f0f008 */
[----:B------:R-:W-:Y:S05]  /*0bf0*/  @!P0 BRA `(.L_x_4) ;  /* 0xfffffffc00f08947 */ /* 0x000fea000383ffff */
[----:B------:R-:W-:Y:S01]  /*0c00*/  ULDC.64 UR4, c[0x0][0x598] ;  /* 0x0001660000047ab9 */ /* 0x000fe20000000a00 */
[----:B------:R-:W-:Y:S01]  /*0c10*/  ULDC.64 UR36, c[0x0][0x208] ;  /* 0x0000820000247ab9 */ /* 0x000fe20000000a00 */
[----:B------:R-:W-:-:S04]  /*0c20*/  ISETP.NE.U32.AND P0, PT, RZ, UR4, PT ;  /* 0x00000004ff007c0c */ /* 0x000fc8000bf05070 */
[----:B------:R-:W-:-:S13]  /*0c30*/  ISETP.NE.AND.EX P0, PT, RZ, UR5, PT, P0 ;  /* 0x00000005ff007c0c */ /* 0x000fda000bf05300 */
[----:B------:R-:W-:Y:S05]  /*0c40*/  @!P0 BRA `(.L_x_7) ;  /* 0x00000000001c8947 */ /* 0x000fea0003800000 */
[----:B------:R-:W0:Y:S02]  /*0c50*/  LDC.64 R4, c[0x0][0x598] ;  /* 0x00016600ff047b82 */ /* 0x000e240000000a00 */
[----:B0-----:R-:W2:Y:S02]  /*0c60*/  LDG.E.64 R4, desc[UR36][R4.64] ;  /* 0x0000002404047981 */ /* 0x001ea4000c1e1b00 */
[----:B--2---:R-:W-:-:S04]  /*0c70*/  ISETP.NE.U32.AND P0, PT, R4, RZ, PT ;  /* 0x000000ff0400720c */ /* 0x004fc80003f05070 */
[----:B------:R-:W-:-:S13]  /*0c80*/  ISETP.NE.AND.EX P0, PT, R5, RZ, PT, P0 ;  /* 0x000000ff0500720c */ /* 0x000fda0003f05300 */
[----:B------:R-:W-:Y:S05]  /*0c90*/  @!P0 BRA `(.L_x_7) ;  /* 0x0000000000088947 */ /* 0x000fea0003800000 */
[----:B------:R0:W5:Y:S01]  /*0ca0*/  LD.E R120, desc[UR36][R4.64] ;  /* 0x0000002404787980 */ /* 0x000162000c101900 */
[----:B------:R-:W-:Y:S05]  /*0cb0*/  BRA `(.L_x_8) ;  /* 0x0000000000247947 */ /* 0x000fea0003800000 */
.L_x_7:
[----:B------:R-:W-:Y:S02]  /*0cc0*/  ULDC.64 UR4, c[0x0][0x588] ;  /* 0x0001620000047ab9 */ /* 0x000fe40000000a00 */
[----:B------:R-:W-:-:S04]  /*0cd0*/  ISETP.NE.U32.AND P0, PT, RZ, UR4, PT ;  /* 0x00000004ff007c0c */ /* 0x000fc8000bf05070 */
[----:B------:R-:W-:-:S13]  /*0ce0*/  ISETP.NE.AND.EX P0, PT, RZ, UR5, PT, P0 ;  /* 0x00000005ff007c0c */ /* 0x000fda000bf05300 */
[----:B------:R-:W-:Y:S05]  /*0cf0*/  @!P0 BRA `(.L_x_9) ;  /* 0x00000000000c8947 */ /* 0x000fea0003800000 */
[----:B------:R-:W0:Y:S02]  /*0d00*/  LDC.64 R120, c[0x0][0x588] ;  /* 0x00016200ff787b82 */ /* 0x000e240000000a00 */
[----:B0-----:R1:W5:Y:S01]  /*0d10*/  LDG.E R120, desc[UR36][R120.64] ;  /* 0x0000002478787981 */ /* 0x001362000c1e1900 */
[----:B------:R-:W-:Y:S05]  /*0d20*/  BRA `(.L_x_8) ;  /* 0x0000000000087947 */ /* 0x000fea0003800000 */
.L_x_9:
[----:B------:R-:W-:Y:S02]  /*0d30*/  ULDC UR4, c[0x0][0x580] ;  /* 0x0001600000047ab9 */ /* 0x000fe40000000800 */
[----:B------:R-:W-:-:S07]  /*0d40*/  IMAD.U32 R120, RZ, RZ, UR4 ;  /* 0x00000004ff787e24 */ /* 0x000fce000f8e00ff */
.L_x_8:
[----:B------:R-:W-:Y:S02]  /*0d50*/  ULDC.64 UR4, c[0x0][0x5a0] ;  /* 0x0001680000047ab9 */ /* 0x000fe40000000a00 */
[----:B------:R-:W-:-:S04]  /*0d60*/  ISETP.NE.U32.AND P0, PT, RZ, UR4, PT ;  /* 0x00000004ff007c0c */ /* 0x000fc8000bf05070 */
[----:B------:R-:W-:-:S13]  /*0d70*/  ISETP.NE.AND.EX P0, PT, RZ, UR5, PT, P0 ;  /* 0x00000005ff007c0c */ /* 0x000fda000bf05300 */
[----:B------:R-:W-:Y:S05]  /*0d80*/  @!P0 BRA `(.L_x_10) ;  /* 0x00000000001c8947 */ /* 0x000fea0003800000 */
[----:B0-----:R-:W0:Y:S02]  /*0d90*/  LDC.64 R4, c[0x0][0x5a0] ;  /* 0x00016800ff047b82 */ /* 0x001e240000000a00 */
[----:B0-----:R-:W2:Y:S02]  /*0da0*/  LDG.E.64 R4, desc[UR36][R4.64] ;  /* 0x0000002404047981 */ /* 0x001ea4000c1e1b00 */
[----:B--2---:R-:W-:-:S04]  /*0db0*/  ISETP.NE.U32.AND P0, PT, R4, RZ, PT ;  /* 0x000000ff0400720c */ /* 0x004fc80003f05070 */
[----:B------:R-:W-:-:S13]  /*0dc0*/  ISETP.NE.AND.EX P0, PT, R5, RZ, PT, P0 ;  /* 0x000000ff0500720c */ /* 0x000fda0003f05300 */
[----:B------:R-:W-:Y:S05]  /*0dd0*/  @!P0 BRA `(.L_x_10) ;  /* 0x0000000000088947 */ /* 0x000fea0003800000 */
[----:B-1----:R0:W5:Y:S01]  /*0de0*/  LD.E R121, desc[UR36][R4.64] ;  /* 0x0000002404797980 */ /* 0x002162000c101900 */
[----:B------:R-:W-:Y:S05]  /*0df0*/  BRA `(.L_x_11) ;  /* 0x0000000000247947 */ /* 0x000fea0003800000 */
.L_x_10:
[----:B------:R-:W-:Y:S02]  /*0e00*/  ULDC.64 UR4, c[0x0][0x590] ;  /* 0x0001640000047ab9 */ /* 0x000fe40000000a00 */
[----:B------:R-:W-:-:S04]  /*0e10*/  ISETP.NE.U32.AND P0, PT, RZ, UR4, PT ;  /* 0x00000004ff007c0c */ /* 0x000fc8000bf05070 */
[----:B------:R-:W-:-:S13]  /*0e20*/  ISETP.NE.AND.EX P0, PT, RZ, UR5, PT, P0 ;  /* 0x00000005ff007c0c */ /* 0x000fda000bf05300 */
[----:B------:R-:W-:Y:S05]  /*0e30*/  @!P0 BRA `(.L_x_12) ;  /* 0x00000000000c8947 */ /* 0x000fea0003800000 */
[----:B0-----:R-:W1:Y:S02]  /*0e40*/  LDC.64 R4, c[0x0][0x590] ;  /* 0x00016400ff047b82 */ /* 0x001e640000000a00 */
[----:B-1----:R1:W5:Y:S01]  /*0e50*/  LDG.E R121, desc[UR36][R4.64] ;  /* 0x0000002404797981 */ /* 0x002362000c1e1900 */
[----:B------:R-:W-:Y:S05]  /*0e60*/  BRA `(.L_x_11) ;  /* 0x0000000000087947 */ /* 0x000fea0003800000 */
.L_x_12:
[----:B------:R-:W-:Y:S02]  /*0e70*/  ULDC UR4, c[0x0][0x584] ;  /* 0x0001610000047ab9 */ /* 0x000fe40000000800 */
[----:B-1----:R-:W-:-:S07]  /*0e80*/  IMAD.U32 R121, RZ, RZ, UR4 ;  /* 0x00000004ff797e24 */ /* 0x002fce000f8e00ff */
.L_x_11:
[----:B------:R-:W-:-:S13]  /*0e90*/  LOP3.LUT P0, RZ, R0, 0xff, RZ, 0xc0, !PT ;  /* 0x000000ff00ff7812 */ /* 0x000fda000780c0ff */
[----:B------:R-:W-:Y:S05]  /*0ea0*/  @!P0 EXIT ;  /* 0x000000000000894d */ /* 0x000fea0003800000 */
[----:B------:R-:W-:Y:S01]  /*0eb0*/  ULDC UR4, c[0x0][0x28c] ;  /* 0x0000a30000047ab9 */ /* 0x000fe20000000800 */
[----:B------:R-:W-:Y:S01]  /*0ec0*/  LOP3.LUT R126, R19, 0x1, RZ, 0xfc, !PT ;  /* 0x00000001137e7812 */ /* 0x000fe200078efcff */
[----:B------:R-:W-:Y:S01]  /*0ed0*/  UIADD3 UR4, UR4, 0x3f, URZ ;  /* 0x0000003f04047890 */ /* 0x000fe2000fffe03f */
[----:B------:R-:W-:Y:S01]  /*0ee0*/  UMOV UR38, URZ ;  /* 0x0000003f00267c82 */ /* 0x000fe20008000000 */
[----:B------:R-:W-:Y:S02]  /*0ef0*/  UMOV UR39, URZ ;  /* 0x0000003f00277c82 */ /* 0x000fe40008000000 */
[----:B------:R-:W-:-:S04]  /*0f00*/  USHF.R.S32.HI UR5, URZ, 0x1f, UR4 ;  /* 0x0000001f3f057899 */ /* 0x000fc80008011404 */
[----:B------:R-:W-:-:S04]  /*0f10*/  ULEA.HI UR5, UR5, UR4, URZ, 0x6 ;  /* 0x0000000405057291 */ /* 0x000fc8000f8f303f */
[----:B------:R-:W-:-:S12]  /*0f20*/  USHF.R.S32.HI UR40, URZ, 0x6, UR5 ;  /* 0x000000063f287899 */ /* 0x000fd80008011405 */
.L_x_190:
[----:B------:R-:W-:Y:S01]  /*0f30*/  LOP3.LUT R0, R18, 0x80, RZ, 0xc0, !PT ;  /* 0x0000008012007812 */ /* 0x000fe200078ec0ff */
[----:B--2---:R-:W2:Y:S01]  /*0f40*/  S2UR UR7, SR_CgaCtaId ;  /* 0x00000000000779c3 */ /* 0x004ea20000008800 */
[----:B------:R-:W-:Y:S02]  /*0f50*/  UMOV UR6, 0x400 ;  /* 0x0000040000067882 */ /* 0x000fe40000000000 */
[----:B------:R-:W-:-:S06]  /*0f60*/  SHF.R.U32.HI R0, RZ, 0x7, R0 ;  /* 0x00000007ff007819 */ /* 0x000fcc0000011600 */
[----:B---3--:R-:W3:Y:S01]  /*0f70*/  SHFL.IDX PT, R0, R0, RZ, 0x1f ;  /* 0x00001fff00007589 */ /* 0x008ee200000e0000 */
[----:B--2---:R-:W-:Y:S01]  /*0f80*/  ULEA UR42, UR7, UR6, 0x18 ;  /* 0x00000006072a7291 */ /* 0x004fe2000f8ec03f */
[----:B---3--:R-:W-:-:S13]  /*0f90*/  R2UR UR4, R0 ;  /* 0x00000000000472ca */ /* 0x008fda00000e0000 */
[----:B------:R-:W-:-:S04]  /*0fa0*/  ULEA.HI UR5, UR4, UR4, URZ, 0x1 ;  /* 0x0000000404057291 */ /* 0x000fc8000f8f083f */
[----:B------:R-:W-:-:S04]  /*0fb0*/  ULOP3.LUT UR5, UR5, 0x7fffe, URZ, 0xc0, !UPT ;  /* 0x0007fffe05057892 */ /* 0x000fc8000f8ec03f */
[----:B------:R-:W-:-:S03]  /*0fc0*/  UIADD3 UR5, UR4, -UR5, URZ ;  /* 0x8000000504057290 */ /* 0x000fc6000fffe03f */
[----:B------:R-:W-:Y:S01]  /*0fd0*/  ULDC UR4, c[0x0][0x28c] ;  /* 0x0000a30000047ab9 */ /* 0x000fe20000000800 */
[----:B------:R-:W-:Y:S01]  /*0fe0*/  ULEA UR5, UR5, UR42, 0xd ;  /* 0x0000002a05057291 */ /* 0x000fe2000f8e683f */
[----:B------:R-:W-:-:S03]  /*0ff0*/  ISETP.LT.AND P0, PT, RZ, UR4, PT ;  /* 0x00000004ff007c0c */ /* 0x000fc6000bf01270 */
[----:B------:R-:W-:-:S04]  /*1000*/  UIADD3 UR5, UR5, 0x100, URZ ;  /* 0x0000010005057890 */ /* 0x000fc8000fffe03f */
[----:B------:R-:W-:-:S04]  /*1010*/  USHF.R.U32.HI UR5, URZ, 0x4, UR5 ;  /* 0x000000043f057899 */ /* 0x000fc80008011605 */
[----:B------:R-:W-:Y:S02]  /*1020*/  ULOP3.LUT UR41, UR5, 0x3fff, URZ, 0xc0, !UPT ;  /* 0x00003fff05297892 */ /* 0x000fe4000f8ec03f */
[----:B----45:R-:W-:Y:S10]  /*1030*/  @P0 BRA `(.L_x_13) ;  /* 0x0000000000400947 */ /* 0x030ff40003800000 */
[----:B------:R-:W-:Y:S01]  /*1040*/  MOV R0, 0x0 ;  /* 0x0000000000007802 */ /* 0x000fe20000000f00 */
[----:B------:R-:W-:Y:S01]  /*1050*/  ULDC.64 UR4, c[0x4][0x68] ;  /* 0x01001a0000047ab9 */ /* 0x000fe20000000a00 */
[----:B------:R-:W-:Y:S01]  /*1060*/  ULDC.64 UR6, c[0x4][0x8] ;  /* 0x0100020000067ab9 */ /* 0x000fe20000000a00 */
[----:B01----:R-:W-:Y:S01]  /*1070*/  IMAD.U32 R4, RZ, RZ, UR4 ;  /* 0x00000004ff047e24 */ /* 0x003fe2000f8e00ff */
[----:B------:R0:W1:Y:S01]  /*1080*/  LDC.64 R14, c[0x4][R0] ;  /* 0x01000000000e7b82 */ /* 0x0000620000000a00 */
[----:B------:R-:W-:Y:S01]  /*1090*/  IMAD.U32 R5, RZ, RZ, UR5 ;  /* 0x00000005ff057e24 */ /* 0x000fe2000f8e00ff */
[----:B------:R-:W-:Y:S01]  /*10a0*/  ULDC.64 UR4, c[0x4][0x70] ;  /* 0x01001c0000047ab9 */ /* 0x000fe20000000a00 */
[----:B------:R-:W-:Y:S02]  /*10b0*/  IMAD.U32 R10, RZ, RZ, UR6 ;  /* 0x00000006ff0a7e24 */ /* 0x000fe4000f8e00ff */
[----:B------:R-:W-:Y:S02]  /*10c0*/  IMAD.U32 R6, RZ, RZ, UR4 ;  /* 0x00000004ff067e24 */ /* 0x000fe4000f8e00ff */
[----:B------:R-:W-:-:S02]  /*10d0*/  IMAD.U32 R7, RZ, RZ, UR5 ;  /* 0x00000005ff077e24 */ /* 0x000fc4000f8e00ff */
[----:B------:R-:W-:Y:S02]  /*10e0*/  IMAD.U32 R11, RZ, RZ, UR7 ;  /* 0x00000007ff0b7e24 */ /* 0x000fe4000f8e00ff */
[----:B------:R-:W-:Y:S02]  /*10f0*/  IMAD.MOV.U32 R8, RZ, RZ, 0x1e1 ;  /* 0x000001e1ff087424 */ /* 0x000fe400078e00ff */
[----:B------:R-:W-:Y:S02]  /*1100*/  IMAD.MOV.U32 R12, RZ, RZ, 0x1 ;  /* 0x00000001ff0c7424 */ /* 0x000fe400078e00ff */
[----:B0-----:R-:W-:-:S07]  /*1110*/  IMAD.MOV.U32 R13, RZ, RZ, RZ ;  /* 0x000000ffff0d7224 */ /* 0x001fce00078e00ff */
[----:B------:R-:W-:-:S07]  /*1120*/  LEPC R20, `(.L_x_13) ;  /* 0x000000001014794e */ /* 0x000fce0000000000 */
[----:B-1---5:R-:W-:Y:S05]  /*1130*/  CALL.ABS.NOINC R14 ;  /* 0x000000000e007343 */ /* 0x022fea0003c00000 */
.L_x_13:
[----:B------:R-:W-:-:S13]  /*1140*/  ISETP.NE.AND P0, PT, R126, 0x3, PT ;  /* 0x000000037e00780c */ /* 0x000fda0003f05270 */
[----:B------:R-:W-:Y:S05]  /*1150*/  @!P0 BRA `(.L_x_14) ;  /* 0x0000000000048947 */ /* 0x000fea0003800000 */
[----:B------:R-:W-:Y:S01]  /*1160*/  BPT.TRAP 0x1 ;  /* 0x000000040000795c */ /* 0x000fe20000300000 */
.L_x_14:
[----:B------:R-:W-:Y:S02]  /*1170*/  IMAD.U32 R3, RZ, RZ, UR39 ;  /* 0x00000027ff037e24 */ /* 0x000fe4000f8e00ff */
[----:B------:R-:W-:-:S03]  /*1180*/  IMAD.U32 R0, RZ, RZ, UR38 ;  /* 0x00000026ff007e24 */ /* 0x000fc6000f8e00ff */
[----:B------:R-:W-:Y:S02]  /*1190*/  LEA R3, R3, UR42, 0x3 ;  /* 0x0000002a03037c11 */ /* 0x000fe4000f8e18ff */
[----:B------:R-:W-:-:S04]  /*11a0*/  SHF.L.U32 R0, R0, 0x1f, RZ ;  /* 0x0000001f00007819 */ /* 0x000fc800000006ff */
[----:B------:R2:W3:Y:S01]  /*11b0*/  SYNCS.PHASECHK.TRANS64.TRYWAIT P1, [R3+URZ], R0 ;  /* 0x00000000030075a7 */ /* 0x0004e2000802017f */
[----:B------:R-:W-:Y:S05]  /*11c0*/  @!P0 BRA `(.L_x_15) ;  /* 0x0000000000048947 */ /* 0x000fea0003800000 */
[----:B------:R-:W-:Y:S01]  /*11d0*/  BPT.TRAP 0x1 ;  /* 0x000000040000795c */ /* 0x000fe20000300000 */
.L_x_15:
[----:B---3--:R-:W-:Y:S05]  /*11e0*/  @P1 BRA `(.L_x_16) ;  /* 0x0000000000081947 */ /* 0x008fea0003800000 */
[----:B------:R-:W3:Y:S02]  /*11f0*/  SYNCS.PHASECHK.TRANS64.TRYWAIT P1, [R3+URZ], R0 ;  /* 0x00000000030075a7 */ /* 0x000ee4000802017f */
[----:B---3--:R-:W-:Y:S05]  /*1200*/  @!P1 BRA `(.L_x_17) ;  /* 0x000000a000909947 */ /* 0x008fea0003800000 */
.L_x_16:
[----:B------:R-:W-:-:S04]  /*1210*/  UISETP.LT.AND UP0, UPT, UR40, 0x1, UPT ;  /* 0x000000012800788c */ /* 0x000fc8000bf01270 */
[----:B------:R-:W-:-:S04]  /*1220*/  USEL UR4, UR40, 0x1, UP0 ;  /* 0x0000000128047887 */ /* 0x000fc80008000000 */
[----:B------:R-:W-:-:S06]  /*1230*/  UIADD3 UR4, UR40, -UR4, URZ ;  /* 0x8000000428047290 */ /* 0x000fcc000fffe03f */
[----:B--23--:R-:W-:Y:S01]  /*1240*/  IMAD.U32 R0, RZ, RZ, UR4 ;  /* 0x00000004ff007e24 */ /* 0x00cfe2000f8e00ff */
[----:B------:R-:W-:Y:S05]  /*1250*/  WARPSYNC.ALL ;  /* 0x0000000000007948 */ /* 0x000fea0003800000 */
[----:B------:R-:W-:Y:S01]  /*1260*/  ISETP.GE.AND P1, PT, R0, 0x1, PT ;  /* 0x000000010000780c */ /* 0x000fe20003f26270 */
[----:B------:R-:W-:Y:S01]  /*1270*/  UIADD3 UR4, UR42, 0x30100, URZ ;  /* 0x000301002a047890 */ /* 0x000fe2000fffe03f */
[----:B------:R-:W-:Y:S01]  /*1280*/  WARPGROUP.ARRIVE ;  /* 0x00000000000079c5 */ /* 0x000fe20000000000 */
[----:B------:R-:W-:Y:S01]  /*1290*/  UMOV UR9, 0x40000040 ;  /* 0x4000004000097882 */ /* 0x000fe20000000000 */
[----:B------:R-:W-:Y:S01]  /*12a0*/  UMOV UR11, 0x40000040 ;  /* 0x40000040000b7882 */ /* 0x000fe20000000000 */
[----:B------:R-:W-:-:S04]  /*12b0*/  USHF.R.U32.HI UR4, URZ, 0x4, UR4 ;  /* 0x000000043f047899 */ /* 0x000fc80008011604 */
[----:B------:R-:W-:Y:S02]  /*12c0*/  ULOP3.LUT UR5, UR4, 0x3fff, URZ, 0xc0, !UPT ;  /* 0x00003fff04057892 */ /* 0x000fe4000f8ec03f */
[----:B------:R-:W-:Y:S02]  /*12d0*/  ULOP3.LUT UR4, UR41, 0x10000, URZ, 0xfc, !UPT ;  /* 0x0001000029047892 */ /* 0x000fe4000f8efc3f */
[----:B------:R-:W-:Y:S02]  /*12e0*/  ULOP3.LUT UR5, UR5, 0x10000, URZ, 0xfc, !UPT ;  /* 0x0001000005057892 */ /* 0x000fe4000f8efc3f */
[----:B------:R-:W-:Y:S02]  /*12f0*/  UIMAD UR6, UR39, 0xc00, UR4 ;  /* 0x00000c00270678a4 */ /* 0x000fe4000f8e0204 */
[----:B------:R-:W-:Y:S02]  /*1300*/  ULEA UR7, UR39, UR5, 0x9 ;  /* 0x0000000527077291 */ /* 0x000fe4000f8e483f */
[----:B------:R-:W-:-:S02]  /*1310*/  UIADD3 UR12, UR6, 0x400, URZ ;  /* 0x00000400060c7890 */ /* 0x000fc4000fffe03f */
[----:B------:R-:W-:Y:S02]  /*1320*/  UIADD3 UR13, UR6, 0x800, URZ ;  /* 0x00000800060d7890 */ /* 0x000fe4000fffe03f */
[----:B------:R-:W-:Y:S01]  /*1330*/  UMOV UR8, UR6 ;  /* 0x0000000600087c82 */ /* 0x000fe20008000000 */
[----:B------:R-:W-:Y:S02]  /*1340*/  UMOV UR10, UR7 ;  /* 0x00000007000a7c82 */ /* 0x000fe40008000000 */
[----:B------:R-:W-:Y:S01]  /*1350*/  HGMMA.64x64x16.F32.BF16 R88, gdesc[UR8], RZ, !UPT, gsb0 ;  /* 0x00e00000085879f0 */ /* 0x000fe2000c0018ff */
[----:B------:R-:W-:Y:S01]  /*1360*/  UMOV UR8, UR12 ;  /* 0x0000000c00087c82 */ /* 0x000fe20008000000 */
[----:B------:R-:W-:Y:S01]  /*1370*/  UMOV UR9, 0x40000040 ;  /* 0x4000004000097882 */ /* 0x000fe20000000000 */
[----:B------:R-:W-:Y:S01]  /*1380*/  UIADD3 UR12, UR6, 0x402, URZ ;  /* 0x00000402060c7890 */ /* 0x000fe2000fffe03f */
[----:B------:R-:W-:Y:S02]  /*1390*/  WARPGROUP.DEPBAR.LE gsb0, 0x0 ;  /* 0x00008000000079c5 */ /* 0x000fe40000010000 */
[----:B------:R-:W-:-:S06]  /*13a0*/  WARPGROUP.ARRIVE ;  /* 0x00000000000079c5 */ /* 0x000fcc0000000000 */
[----:B------:R-:W-:Y:S01]  /*13b0*/  HGMMA.64x64x16.F32.BF16 R56, gdesc[UR8], RZ, !UPT, gsb0 ;  /* 0x00e00000083879f0 */ /* 0x000fe2000c0018ff */
[----:B------:R-:W-:Y:S01]  /*13c0*/  UMOV UR8, UR13 ;  /* 0x0000000d00087c82 */ /* 0x000fe20008000000 */
[----:B------:R-:W-:Y:S01]  /*13d0*/  UMOV UR9, 0x40000040 ;  /* 0x4000004000097882 */ /* 0x000fe20000000000 */
[----:B------:R-:W-:Y:S01]  /*13e0*/  UIADD3 UR13, UR6, 0x802, URZ ;  /* 0x00000802060d7890 */ /* 0x000fe2000fffe03f */
[----:B------:R-:W-:Y:S02]  /*13f0*/  WARPGROUP.DEPBAR.LE gsb0, 0x0 ;  /* 0x00008000000079c5 */ /* 0x000fe40000010000 */
[----:B------:R-:W-:-:S06]  /*1400*/  WARPGROUP.ARRIVE ;  /* 0x00000000000079c5 */ /* 0x000fcc0000000000 */
[----:B------:R-:W-:Y:S01]  /*1410*/  HGMMA.64x64x16.F32.BF16 R24, gdesc[UR8], RZ, !UPT, gsb0 ;  /* 0x00e00000081879f0 */ /* 0x000fe2000c0018ff */
[----:B------:R-:W-:Y:S02]  /*1420*/  UIADD3 UR8, UR6, 0x2, URZ ;  /* 0x0000000206087890 */ /* 0x000fe4000fffe03f */
[----:B------:R-:W-:Y:S01]  /*1430*/  UIADD3 UR10, UR7, 0x2, URZ ;  /* 0x00000002070a7890 */ /* 0x000fe2000fffe03f */
[----:B------:R-:W-:Y:S01]  /*1440*/  UMOV UR9, 0x40000040 ;  /* 0x4000004000097882 */ /* 0x000fe20000000000 */
[----:B------:R-:W-:Y:S01]  /*1450*/  UMOV UR11, 0x40000040 ;  /* 0x40000040000b7882 */ /* 0x000fe20000000000 */
[----:B------:R-:W-:Y:S02]  /*1460*/  WARPGROUP.DEPBAR.LE gsb0, 0x0 ;  /* 0x00008000000079c5 */ /* 0x000fe40000010000 */
[----:B------:R-:W-:-:S06]  /*1470*/  WARPGROUP.ARRIVE ;  /* 0x00000000000079c5 */ /* 0x000fcc0000000000 */
[----:B------:R-:W-:Y:S01]  /*1480*/  HGMMA.64x64x16.F32.BF16 R88, gdesc[UR8], R88, gsb0 ;  /* 0x00e00000085879f0 */ /* 0x000fe20008001858 */
[----:B------:R-:W-:Y:S01]  /*1490*/  UMOV UR8, UR12 ;  /* 0x0000000c00087c82 */ /* 0x000fe20008000000 */
[----:B------:R-:W-:Y:S01]  /*14a0*/  UMOV UR9, 0x40000040 ;  /* 0x4000004000097882 */ /* 0x000fe20000000000 */
[----:B------:R-:W-:Y:S01]  /*14b0*/  UIADD3 UR12, UR6, 0x404, URZ ;  /* 0x00000404060c7890 */ /* 0x000fe2000fffe03f */
        /* <DEDUP_REMOVED lines=26> */
[----:B------:R-:W-:Y:S02]  /*1660*/  UIADD3 UR8, UR6, 0x6, URZ ;  /* 0x0000000606087890 */ /* 0x000fe4000fffe03f */
[----:B------:R-:W-:Y:S01]  /*1670*/  UIADD3 UR10, UR7, 0x6, URZ ;  /* 0x00000006070a7890 */ /* 0x000fe2000fffe03f */
[----:B------:R-:W-:Y:S01]  /*1680*/  UMOV UR9, 0x40000040 ;  /* 0x4000004000097882 */ /* 0x000fe20000000000 */
[----:B------:R-:W-:Y:S01]  /*1690*/  UMOV UR11, 0x40000040 ;  /* 0x40000040000b7882 */ /* 0x000fe20000000000 */
[----:B------:R-:W-:Y:S02]  /*16a0*/  UIADD3 UR7, UR6, 0x406, URZ ;  /* 0x0000040606077890 */ /* 0x000fe4000fffe03f */
[----:B------:R-:W-:Y:S01]  /*16b0*/  UIADD3 UR6, UR6, 0x806, URZ ;  /* 0x0000080606067890 */ /* 0x000fe2000fffe03f */
        /* <DEDUP_REMOVED lines=12> */
[----:B------:R-:W-:Y:S03]  /*1780*/  HGMMA.64x64x16.F32.BF16 R24, gdesc[UR8], R24, gsb0 ;  /* 0x00e00000081879f0 */ /* 0x000fe60008001818 */
[----:B------:R-:W-:Y:S02]  /*1790*/  WARPGROUP.DEPBAR.LE gsb0, 0x0 ;  /* 0x00008000000079c5 */ /* 0x000fe40000010000 */
[----:B------:R-:W-:Y:S05]  /*17a0*/  @!P1 BRA `(.L_x_18) ;  /* 0x0000000400d89947 */ /* 0x000fea0003800000 */
[----:B------:R-:W-:-:S04]  /*17b0*/  UIADD3 UR6, UR39, 0x1, URZ ;  /* 0x0000000127067890 */ /* 0x000fc8000fffe03f */
[----:B------:R-:W-:-:S04]  /*17c0*/  UISETP.NE.AND UP0, UPT, UR6, 0x4, UPT ;  /* 0x000000040600788c */ /* 0x000fc8000bf05270 */
[----:B------:R-:W-:Y:S02]  /*17d0*/  USEL UR7, URZ, 0x1, UP0 ;  /* 0x000000013f077887 */ /* 0x000fe40008000000 */
[----:B------:R-:W-:Y:S02]  /*17e0*/  USEL UR6, UR6, URZ, UP0 ;  /* 0x0000003f06067287 */ /* 0x000fe40008000000 */
[----:B------:R-:W-:-:S06]  /*17f0*/  ULOP3.LUT UR7, UR38, UR7, URZ, 0x3c, !UPT ;  /* 0x0000000726077292 */ /* 0x000fcc000f8e3c3f */
[----:B01----:R-:W-:Y:S01]  /*1800*/  IMAD.U32 R5, RZ, RZ, UR7 ;  /* 0x00000007ff057e24 */ /* 0x003fe2000f8e00ff */
[----:B------:R-:W-:-:S06]  /*1810*/  UMOV UR7, UR39 ;  /* 0x0000002700077c82 */ /* 0x000fcc0008000000 */
.L_x_25:
[----:B01----:R-:W-:Y:S05]  /*1820*/  @!P0 BRA `(.L_x_19) ;  /* 0x0000000000048947 */ /* 0x003fea0003800000 */
[----:B------:R-:W-:Y:S01]  /*1830*/  BPT.TRAP 0x1 ;  /* 0x000000040000795c */ /* 0x000fe20000300000 */
.L_x_19:
[----:B------:R-:W0:Y:S01]  /*1840*/  S2UR UR9, SR_CgaCtaId ;  /* 0x00000000000979c3 */ /* 0x000e220000008800 */
[----:B------:R-:W-:Y:S01]  /*1850*/  UMOV UR8, 0x400 ;  /* 0x0000040000087882 */ /* 0x000fe20000000000 */
[----:B------:R-:W-:Y:S01]  /*1860*/  SHF.L.U32 R3, R5, 0x1f, RZ ;  /* 0x0000001f05037819 */ /* 0x000fe200000006ff */
[----:B0-----:R-:W-:-:S04]  /*1870*/  ULEA UR8, UR9, UR8, 0x18 ;  /* 0x0000000809087291 */ /* 0x001fc8000f8ec03f */
[----:B------:R-:W-:-:S09]  /*1880*/  ULEA UR9, UR6, UR8, 0x3 ;  /* 0x0000000806097291 */ /* 0x000fd2000f8e183f */
[----:B------:R0:W1:Y:S01]  /*1890*/  SYNCS.PHASECHK.TRANS64.TRYWAIT P1, [UR9], R3 ;  /* 0x00000003ff0075a7 */ /* 0x0000620008020149 */
[----:B------:R-:W-:Y:S05]  /*18a0*/  @!P0 BRA `(.L_x_20) ;  /* 0x0000000000048947 */ /* 0x000fea0003800000 */
[----:B------:R-:W-:Y:S01]  /*18b0*/  BPT.TRAP 0x1 ;  /* 0x000000040000795c */ /* 0x000fe20000300000 */
.L_x_20:
[----:B-1----:R-:W-:Y:S05]  /*18c0*/  @P1 BRA `(.L_x_21) ;  /* 0x0000000000081947 */ /* 0x002fea0003800000 */
[----:B------:R-:W1:Y:S02]  /*18d0*/  SYNCS.PHASECHK.TRANS64.TRYWAIT P1, [UR9], R3 ;  /* 0x00000003ff0075a7 */ /* 0x000e640008020149 */
[----:B-1----:R-:W-:Y:S05]  /*18e0*/  @!P1 BRA `(.L_x_22) ;  /* 0x0000009800ec9947 */ /* 0x002fea0003800000 */
.L_x_21:
[----:B------:R-:W-:Y:S01]  /*18f0*/  UIMAD UR10, UR6, 0xc00, UR4 ;  /* 0x00000c00060a78a4 */ /* 0x000fe2000f8e0204 */
[----:B------:R-:W-:Y:S01]  /*1900*/  WARPGROUP.ARRIVE ;  /* 0x00000000000079c5 */ /* 0x000fe20000000000 */
[----:B------:R-:W-:Y:S01]  /*1910*/  ULEA UR16, UR6, UR5, 0x9 ;  /* 0x0000000506107291 */ /* 0x000fe2000f8e483f */
[----:B------:R-:W-:Y:S01]  /*1920*/  UMOV UR13, 0x40000040 ;  /* 0x40000040000d7882 */ /* 0x000fe20000000000 */
[----:B------:R-:W-:Y:S01]  /*1930*/  UMOV UR15, 0x40000040 ;  /* 0x40000040000f7882 */ /* 0x000fe20000000000 */
[----:B------:R-:W-:Y:S02]  /*1940*/  UIADD3 UR9, UR10, 0x400, URZ ;  /* 0x000004000a097890 */ /* 0x000fe4000fffe03f */
[----:B------:R-:W-:Y:S02]  /*1950*/  UMOV UR12, UR10 ;  /* 0x0000000a000c7c82 */ /* 0x000fe40008000000 */
[----:B------:R-:W-:Y:S01]  /*1960*/  UMOV UR14, UR16 ;  /* 0x00000010000e7c82 */ /* 0x000fe20008000000 */
[----:B------:R-:W-:Y:S01]  /*1970*/  UIADD3 UR11, UR10, 0x800, URZ ;  /* 0x000008000a0b7890 */ /* 0x000fe2000fffe03f */
[----:B------:R-:W-:Y:S01]  /*1980*/  HGMMA.64x64x16.F32.BF16 R88, gdesc[UR12], R88, gsb0 ;  /* 0x00e000000c5879f0 */ /* 0x000fe20008001858 */
[----:B------:R-:W-:Y:S01]  /*1990*/  UMOV UR13, 0x40000040 ;  /* 0x40000040000d7882 */ /* 0x000fe20000000000 */
[----:B------:R-:W-:Y:S01]  /*19a0*/  UMOV UR12, UR9 ;  /* 0x00000009000c7c82 */ /* 0x000fe20008000000 */
[----:B------:R-:W-:Y:S01]  /*19b0*/  UIADD3 UR9, UR10, 0x402, URZ ;  /* 0x000004020a097890 */ /* 0x000fe2000fffe03f */
[----:B------:R-:W-:-:S02]  /*19c0*/  WARPGROUP.DEPBAR.LE gsb0, 0x0 ;  /* 0x00008000000079c5 */ /* 0x000fc40000010000 */
        /* <DEDUP_REMOVED lines=65> */
[----:B------:R-:W-:Y:S01]  /*1de0*/  BPT.TRAP 0x1 ;  /* 0x000000040000795c */ /* 0x000fe20000300000 */
.L_x_23:
[----:B------:R-:W-:Y:S01]  /*1df0*/  ULEA UR8, UR7, UR8, 0x3 ;  /* 0x0000000807087291 */ /* 0x000fe2000f8e183f */
[----:B------:R-:W-:-:S03]  /*1e00*/  ISETP.GT.U32.AND P1, PT, R19, 0x1, PT ;  /* 0x000000011300780c */ /* 0x000fc60003f24070 */
[----:B------:R-:W-:-:S04]  /*1e10*/  UIADD3 UR8, UR8, 0x20, URZ ;  /* 0x0000002008087890 */ /* 0x000fc8000fffe03f */
[----:B------:R-:W-:-:S09]  /*1e20*/  UPRMT UR8, URZ, 0x654, UR8 ;  /* 0x000006543f087896 */ /* 0x000fd20008000008 */
[----:B------:R-:W-:Y:S01]  /*1e30*/  SYNCS.ARRIVE.TRANS64.RED.A1T0 RZ, [UR8], RZ ;  /* 0x000000ffffff79a7 */ /* 0x000fe20008100408 */
[----:B------:R-:W-:Y:S05]  /*1e40*/  @P1 BRA `(.L_x_24) ;  /* 0x0000000000041947 */ /* 0x000fea0003800000 */
[----:B------:R-:W-:Y:S01]  /*1e50*/  BPT.TRAP 0x1 ;  /* 0x000000040000795c */ /* 0x000fe20000300000 */
.L_x_24:
[----:B------:R-:W-:Y:S01]  /*1e60*/  UIADD3 UR6, UR6, 0x1, URZ ;  /* 0x0000000106067890 */ /* 0x000fe2000fffe03f */
[C---:B------:R-:W-:Y:S01]  /*1e70*/  ISETP.GT.AND P1, PT, R0.reuse, 0x1, PT ;  /* 0x000000010000780c */ /* 0x040fe20003f24270 */
[----:B------:R-:W-:Y:S01]  /*1e80*/  UIADD3 UR7, UR7, 0x1, URZ ;  /* 0x0000000107077890 */ /* 0x000fe2000fffe03f */
[----:B------:R-:W-:Y:S01]  /*1e90*/  VIADD R0, R0, 0xffffffff ;  /* 0xffffffff00007836 */ /* 0x000fe20000000000 */
[----:B------:R-:W-:Y:S02]  /*1ea0*/  UISETP.NE.AND UP0, UPT, UR6, 0x4, UPT ;  /* 0x000000040600788c */ /* 0x000fe4000bf05270 */
[----:B------:R-:W-:Y:S02]  /*1eb0*/  UISETP.NE.AND UP1, UPT, UR7, 0x4, UPT ;  /* 0x000000040700788c */ /* 0x000fe4000bf25270 */
[----:B------:R-:W-:Y:S02]  /*1ec0*/  USEL UR8, URZ, 0x1, UP0 ;  /* 0x000000013f087887 */ /* 0x000fe40008000000 */
[----:B------:R-:W-:-:S02]  /*1ed0*/  USEL UR6, UR6, URZ, UP0 ;  /* 0x0000003f06067287 */ /* 0x000fc40008000000 */
[----:B------:R-:W-:Y:S02]  /*1ee0*/  USEL UR7, UR7, URZ, UP1 ;  /* 0x0000003f07077287 */ /* 0x000fe40008800000 */
[----:B------:R-:W-:Y:S01]  /*1ef0*/  LOP3.LUT R5, R5, UR8, RZ, 0x3c, !PT ;  /* 0x0000000805057c12 */ /* 0x000fe2000f8e3cff */
[----:B------:R-:W-:Y:S09]  /*1f00*/  @P1 BRA `(.L_x_25) ;  /* 0xfffffff800441947 */ /* 0x000ff2000383ffff */
.L_x_18:
[----:B------:R-:W2:Y:S02]  /*1f10*/  LDC R0, c[0x0][0x28c] ;  /* 0x0000a300ff007b82 */ /* 0x000ea40000000800 */
[----:B--2---:R-:W-:-:S13]  /*1f20*/  ISETP.GE.AND P1, PT, R0, 0x1, PT ;  /* 0x000000010000780c */ /* 0x004fda0003f26270 */
[----:B------:R-:W-:Y:S05]  /*1f30*/  @!P1 BRA `(.L_x_26) ;  /* 0x0000000000409947 */ /* 0x000fea0003800000 */
[----:B------:R-:W-:Y:S05]  /*1f40*/  @!P0 BRA `(.L_x_27) ;  /* 0x0000000000048947 */ /* 0x000fea0003800000 */
[----:B------:R-:W-:Y:S01]  /*1f50*/  BPT.TRAP 0x1 ;  /* 0x000000040000795c */ /* 0x000fe20000300000 */
.L_x_27:
[----:B------:R-:W2:Y:S01]  /*1f60*/  S2UR UR6, SR_CgaCtaId ;  /* 0x00000000000679c3 */ /* 0x000ea20000008800 */
[----:B------:R-:W-:Y:S01]  /*1f70*/  UISETP.LT.AND UP0, UPT, UR40, 0x1, UPT ;  /* 0x000000012800788c */ /* 0x000fe2000bf01270 */
[----:B------:R-:W-:Y:S01]  /*1f80*/  ISETP.GT.U32.AND P0, PT, R19, 0x1, PT ;  /* 0x000000011300780c */ /* 0x000fe20003f04070 */
[----:B------:R-:W-:Y:S02]  /*1f90*/  UMOV UR5, 0x400 ;  /* 0x0000040000057882 */ /* 0x000fe40000000000 */
[----:B------:R-:W-:-:S04]  /*1fa0*/  USEL UR4, UR40, 0x1, UP0 ;  /* 0x0000000128047887 */ /* 0x000fc80008000000 */
[----:B------:R-:W-:-:S04]  /*1fb0*/  UIADD3 UR4, UR39, UR40, -UR4 ;  /* 0x0000002827047290 */ /* 0x000fc8000fffe804 */
[----:B------:R-:W-:-:S04]  /*1fc0*/  USHF.L.U32 UR4, UR4, 0x3, URZ ;  /* 0x0000000304047899 */ /* 0x000fc8000800063f */
[----:B------:R-:W-:Y:S02]  /*1fd0*/  ULOP3.LUT UR4, UR4, 0x18, URZ, 0xc0, !UPT ;  /* 0x0000001804047892 */ /* 0x000fe4000f8ec03f */
[----:B--2---:R-:W-:-:S04]  /*1fe0*/  ULEA UR5, UR6, UR5, 0x18 ;  /* 0x0000000506057291 */ /* 0x004fc8000f8ec03f */
[----:B------:R-:W-:-:S04]  /*1ff0*/  UIADD3 UR4, UR5, 0x20, UR4 ;  /* 0x0000002005047890 */ /* 0x000fc8000fffe004 */
[----:B------:R-:W-:-:S09]  /*2000*/  UPRMT UR4, URZ, 0x654, UR4 ;  /* 0x000006543f047896 */ /* 0x000fd20008000004 */
[----:B------:R-:W-:Y:S01]  /*2010*/  SYNCS.ARRIVE.TRANS64.RED.A1T0 RZ, [UR4], RZ ;  /* 0x000000ffffff79a7 */ /* 0x000fe20008100404 */
[----:B------:R-:W-:Y:S05]  /*2020*/  @P0 BRA `(.L_x_26) ;  /* 0x0000000000040947 */ /* 0x000fea0003800000 */
[----:B------:R-:W-:Y:S01]  /*2030*/  BPT.TRAP 0x1 ;  /* 0x000000040000795c */ /* 0x000fe20000300000 */
.L_x_26:
[----:B------:R-:W2:Y:S01]  /*2040*/  LDC R9, c[0x0][0x288] ;  /* 0x0000a200ff097b82 */ /* 0x000ea20000000800 */
[----:B01----:R-:W-:Y:S01]  /*2050*/  LOP3.LUT R4, R18, 0x60, RZ, 0xc0, !PT ;  /* 0x0000006012047812 */ /* 0x003fe200078ec0ff */
[----:B------:R-:W-:Y:S01]  /*2060*/  UIADD3 UR39, UR40, UR39, URZ ;  /* 0x0000002728277290 */ /* 0x000fe2000fffe03f */
[----:B------:R-:W-:Y:S01]  /*2070*/  LOP3.LUT R0, R22, 0x1, RZ, 0xc0, !PT ;  /* 0x0000000116007812 */ /* 0x000fe200078ec0ff */
[----:B------:R-:W-:Y:S01]  /*2080*/  IMAD.SHL.U32 R7, R123, 0x40, RZ ;  /* 0x000000407b077824 */ /* 0x000fe200078e00ff */
[----:B------:R-:W-:Y:S01]  /*2090*/  SHF.R.U32.HI R3, RZ, 0x2, R18 ;  /* 0x00000002ff037819 */ /* 0x000fe20000011612 */
[----:B------:R-:W-:Y:S01]  /*20a0*/  USHF.R.U32.HI UR4, URZ, 0x2, UR39 ;  /* 0x000000023f047899 */ /* 0x000fe20008011627 */
[----:B------:R-:W-:Y:S01]  /*20b0*/  SHF.R.U32.HI R6, RZ, 0x1, R4 ;  /* 0x00000001ff067819 */ /* 0x000fe20000011604 */
[----:B------:R-:W-:Y:S01]  /*20c0*/  IMAD.SHL.U32 R4, R0, 0x40, RZ ;  /* 0x0000004000047824 */ /* 0x000fe200078e00ff */
[----:B------:R-:W-:Y:S01]  /*20d0*/  LOP3.LUT R3, R3, 0x7, RZ, 0xc0, !PT ;  /* 0x0000000703037812 */ /* 0x000fe200078ec0ff */
[----:B------:R-:W-:Y:S01]  /*20e0*/  ULOP3.LUT UR4, UR4, 0x1, URZ, 0xc0, !UPT ;  /* 0x0000000104047892 */ /* 0x000fe2000f8ec03f */
[----:B------:R-:W-:Y:S01]  /*20f0*/  IMAD.SHL.U32 R12, R18, 0x2, RZ ;  /* 0x00000002120c7824 */ /* 0x000fe200078e00ff */
[----:B------:R-:W-:Y:S01]  /*2100*/  ULDC UR8, c[0x0][0x284] ;  /* 0x0000a10000087ab9 */ /* 0x000fe20000000800 */
[--C-:B------:R-:W-:Y:S01]  /*2110*/  IADD3 R5, RZ, -R6, -R3.reuse ;  /* 0x80000006ff057210 */ /* 0x100fe20007ffe803 */
[----:B------:R-:W-:Y:S01]  /*2120*/  UISETP.GT.U32.AND UP1, UPT, UR39, 0x3, UPT ;  /* 0x000000032700788c */ /* 0x000fe2000bf24070 */
[----:B------:R-:W-:Y:S01]  /*2130*/  LOP3.LUT R3, R4, 0x40, R3, 0xe2, !PT ;  /* 0x0000004004037812 */ /* 0x000fe200078ee203 */
[----:B------:R-:W-:Y:S01]  /*2140*/  UISETP.NE.U32.AND UP0, UPT, UR4, 0x1, UPT ;  /* 0x000000010400788c */ /* 0x000fe2000bf05070 */
[----:B------:R-:W-:Y:S01]  /*2150*/  LOP3.LUT R4, R18, 0x3, RZ, 0xc0, !PT ;  /* 0x0000000312047812 */ /* 0x000fe200078ec0ff */
[----:B------:R-:W-:Y:S01]  /*2160*/  ULDC.64 UR6, c[0x0][0x5d0] ;  /* 0x0001740000067ab9 */ /* 0x000fe20000000a00 */
[----:B------:R-:W-:Y:S01]  /*2170*/  SHF.R.S32.HI R127, RZ, 0x1f, R23 ;  /* 0x0000001fff7f7819 */ /* 0x000fe20000011417 */
[----:B------:R-:W-:Y:S01]  /*2180*/  UISETP.LT.U32.AND UP1, UPT, UR40, 0x4, UP1 ;  /* 0x000000042800788c */ /* 0x000fe20008f21070 */
[C---:B------:R-:W-:Y:S01]  /*2190*/  LOP3.LUT R12, R7.reuse, 0x6, R12, 0xf8, !PT ;  /* 0x00000006070c7812 */ /* 0x040fe200078ef80c */
[----:B------:R-:W-:Y:S01]  /*21a0*/  UISETP.GT.U32.AND UP0, UPT, UR40, 0x3, !UP0 ;  /* 0x000000032800788c */ /* 0x000fe2000c704070 */
[----:B------:R-:W-:Y:S01]  /*21b0*/  IMAD R0, R0, -0x40, R5 ;  /* 0xffffffc000007824 */ /* 0x000fe200078e0205 */
[----:B--2---:R-:W-:Y:S01]  /*21c0*/  ISETP.GE.AND P0, PT, R7, R9, PT ;  /* 0x000000090700720c */ /* 0x004fe20003f06270 */
[----:B------:R-:W-:Y:S01]  /*21d0*/  IMAD R8, R4, -0x2, R9 ;  /* 0xfffffffe04087824 */ /* 0x000fe200078e0209 */
[----:B------:R-:W-:Y:S01]  /*21e0*/  SHF.R.S32.HI R13, RZ, 0x1f, R12 ;  /* 0x0000001fff0d7819 */ /* 0x000fe2000001140c */
[C---:B------:R-:W-:Y:S01]  /*21f0*/  IMAD R9, R122.reuse, 0x180, RZ ;  /* 0x000001807a097824 */ /* 0x040fe200078e02ff */
[----:B------:R-:W-:Y:S01]  /*2200*/  USEL UR5, URZ, 0x1, !UP1 ;  /* 0x000000013f057887 */ /* 0x000fe2000c800000 */
[----:B------:R-:W-:Y:S01]  /*2210*/  IMAD R4, R127, UR6, RZ ;  /* 0x000000067f047c24 */ /* 0x000fe2000f8e02ff */
[----:B------:R-:W-:Y:S01]  /*2220*/  USEL UR4, URZ, 0x1, !UP0 ;  /* 0x000000013f047887 */ /* 0x000fe2000c000000 */
[----:B------:R-:W-:Y:S01]  /*2230*/  IMAD.WIDE R122, R122, 0x180, RZ ;  /* 0x000001807a7a7825 */ /* 0x000fe200078e02ff */
[C---:B------:R-:W-:Y:S01]  /*2240*/  ISETP.GE.OR P0, PT, R9.reuse, UR8, P0 ;  /* 0x0000000809007c0c */ /* 0x040fe20008706670 */
[----:B------:R-:W-:Y:S01]  /*2250*/  ULOP3.LUT UR39, UR39, 0x3, URZ, 0xc0, !UPT ;  /* 0x0000000327277892 */ /* 0x000fe2000f8ec03f */
[----:B------:R-:W-:Y:S01]  /*2260*/  IADD3 R0, -R9, UR8, R0 ;  /* 0x0000000809007c10 */ /* 0x000fe2000fffe100 */
[C---:B------:R-:W-:Y:S01]  /*2270*/  IMAD R11, R23.reuse, UR7, R4 ;  /* 0x00000007170b7c24 */ /* 0x040fe2000f8e0204 */
[----:B------:R-:W-:Y:S01]  /*2280*/  ULOP3.LUT UR38, UR4, UR38, UR5, 0x96, !UPT ;  /* 0x0000002604267292 */ /* 0x000fe2000f8e9605 */
[----:B------:R-:W-:Y:S01]  /*2290*/  IMAD.WIDE.U32 R4, R23, UR6, R12 ;  /* 0x0000000617047c25 */ /* 0x000fe2000f8e000c */
[----:B------:R-:W-:-:S03]  /*22a0*/  LOP3.LUT R137, R122, R3, R6, 0xfe, !PT ;  /* 0x000000037a897212 */ /* 0x000fc600078efe06 */
[----:B------:R-:W-:Y:S02]  /*22b0*/  IMAD.IADD R5, R5, 0x1, R11 ;  /* 0x0000000105057824 */ /* 0x000fe400078e020b */
[----:B------:R-:W-:Y:S02]  /*22c0*/  IMAD.IADD R3, R8, 0x1, -R7 ;  /* 0x0000000108037824 */ /* 0x000fe400078e0a07 */
[----:B------:R-:W-:Y:S01]  /*22d0*/  IMAD.MOV.U32 R10, RZ, RZ, -0x1 ;  /* 0xffffffffff0a7424 */ /* 0x000fe200078e00ff */
[----:B------:R-:W-:Y:S06]  /*22e0*/  @P0 BRA `(.L_x_28) ;  /* 0x00000074001c0947 */ /* 0x000fec0003800000 */
[----:B------:R-:W0:Y:S01]  /*22f0*/  LDC.64 R20, c[0x0][0x5c8] ;  /* 0x00017200ff147b82 */ /* 0x000e220000000a00 */
[----:B-----5:R-:W-:Y:S01]  /*2300*/  FSETP.NEU.AND P0, PT, R121, RZ, PT ;  /* 0x000000ff7900720b */ /* 0x020fe20003f0d000 */
[----:B------:R-:W-:Y:S01]  /*2310*/  BSSY B0, `(.L_x_28) ;  /* 0x0000744000007945 */ /* 0x000fe20003800000 */
[----:B------:R-:W-:-:S04]  /*2320*/  ISETP.GT.AND P1, PT, R0, RZ, PT ;  /* 0x000000ff0000720c */ /* 0x000fc80003f24270 */
[----:B------:R-:W-:Y:S01]  /*2330*/  ISETP.GT.AND P2, PT, R3, RZ, P1 ;  /* 0x000000ff0300720c */ /* 0x000fe20000f44270 */
[-C--:B0-----:R-:W-:Y:S02]  /*2340*/  IMAD R6, R123, R20.reuse, RZ ;  /* 0x000000147b067224 */ /* 0x081fe400078e02ff */
[----:B------:R-:W-:-:S04]  /*2350*/  IMAD.WIDE.U32 R130, R137, R20, R4 ;  /* 0x0000001489827225 */ /* 0x000fc800078e0004 */
[----:B------:R-:W-:-:S04]  /*2360*/  IMAD R5, R137, R21, R6 ;  /* 0x0000001589057224 */ /* 0x000fc800078e0206 */
[----:B------:R-:W-:Y:S01]  /*2370*/  IMAD.IADD R139, R131, 0x1, R5 ;  /* 0x00000001838b7824 */ /* 0x000fe200078e0205 */
[----:B------:R-:W-:Y:S06]  /*2380*/  @!P0 BRA `(.L_x_29) ;  /* 0x0000004c00b48947 */ /* 0x000fec0003800000 */
[----:B------:R-:W0:Y:S01]  /*2390*/  LDC.64 R134, c[0x0][0x5b8] ;  /* 0x00016e00ff867b82 */ /* 0x000e220000000a00 */
[----:B------:R-:W-:-:S07]  /*23a0*/  ULDC.64 UR4, c[0x0][0x5c0] ;  /* 0x0001700000047ab9 */ /* 0x000fce0000000a00 */
[----:B------:R-:W1:Y:S08]  /*23b0*/  LDC.64 R14, c[0x0][0x5b0] ;  /* 0x00016c00ff0e7b82 */ /* 0x000e700000000a00 */
[----:B------:R-:W2:Y:S01]  /*23c0*/  LDC.64 R124, c[0x0][0x5a8] ;  /* 0x00016a00ff7c7b82 */ /* 0x000ea20000000a00 */
[-C--:B0-----:R-:W-:Y:S02]  /*23d0*/  IMAD R4, R127, R134.reuse, RZ ;  /* 0x000000867f047224 */ /* 0x081fe400078e02ff */
[----:B------:R-:W-:-:S04]  /*23e0*/  IMAD.WIDE.U32 R132, R23, R134, R12 ;  /* 0x0000008617847225 */ /* 0x000fc800078e000c */
[----:B------:R-:W-:Y:S02]  /*23f0*/  IMAD R131, R23, R135, R4 ;  /* 0x0000008717837224 */ /* 0x000fe400078e0204 */
[-C--:B-1----:R-:W-:Y:S02]  /*2400*/  IMAD R122, R123, R14.reuse, RZ ;  /* 0x0000000e7b7a7224 */ /* 0x082fe400078e02ff */
[----:B------:R-:W-:Y:S02]  /*2410*/  IMAD.IADD R9, R133, 0x1, R131 ;  /* 0x0000000185097824 */ /* 0x000fe400078e0283 */
[----:B------:R-:W-:Y:S02]  /*2420*/  IMAD.MOV.U32 R8, RZ, RZ, R132 ;  /* 0x000000ffff087224 */ /* 0x000fe400078e0084 */
[C---:B------:R-:W-:Y:S02]  /*2430*/  IMAD R127, R137.reuse, R15, R122 ;  /* 0x0000000f897f7224 */ /* 0x040fe400078e027a */
[----:B------:R-:W-:-:S04]  /*2440*/  IMAD.WIDE.U32 R6, R137, R14, R8 ;  /* 0x0000000e89067225 */ /* 0x000fc800078e0008 */
[----:B------:R-:W-:Y:S01]  /*2450*/  IMAD.IADD R5, R7, 0x1, R127 ;  /* 0x0000000107057824 */ /* 0x000fe200078e027f */
[----:B--2---:R-:W-:-:S04]  /*2460*/  LEA R4, P0, R6, R124, 0x1 ;  /* 0x0000007c06047211 */ /* 0x004fc800078008ff */
[----:B------:R-:W-:-:S05]  /*2470*/  LEA.HI.X R5, R6, R125, R5, 0x1, P0 ;  /* 0x0000007d06057211 */ /* 0x000fca00000f0c05 */
[----:B------:R-:W2:Y:S01]  /*2480*/  @P2 LDG.E.LTC128B.U16 R11, desc[UR36][R4.64] ;  /* 0x00000024040b2981 */ /* 0x000ea2000c1e1520 */
[----:B------:R-:W-:Y:S01]  /*2490*/  IMAD.WIDE.U32 R122, R137, R14, R12 ;  /* 0x0000000e897a7225 */ /* 0x000fe200078e000c */
[----:B------:R-:W-:Y:S01]  /*24a0*/  ISETP.GT.AND P3, PT, R3, 0x1, P1 ;  /* 0x000000010300780c */ /* 0x000fe20000f64270 */
[----:B------:R-:W-:Y:S02]  /*24b0*/  BSSY B1, `(.L_x_30) ;  /* 0x0000012000017945 */ /* 0x000fe40003800000 */
[----:B------:R-:W-:Y:S02]  /*24c0*/  IMAD.IADD R123, R127, 0x1, R123 ;  /* 0x000000017f7b7824 */ /* 0x000fe400078e027b */
[----:B------:R-:W-:-:S04]  /*24d0*/  IMAD.WIDE.U32 R128, R23, R134, R122 ;  /* 0x0000008617807225 */ /* 0x000fc800078e007a */
[----:B--2---:R-:W-:-:S04]  /*24e0*/  IMAD.U32 R6, R11, 0x10000, RZ ;  /* 0x000100000b067824 */ /* 0x004fc800078e00ff */
[----:B------:R-:W-:Y:S01]  /*24f0*/  FMUL R7, R6, R121 ;  /* 0x0000007906077220 */ /* 0x000fe20000400000 */
[----:B------:R-:W-:-:S03]  /*2500*/  LEA R6, P0, R130, UR4, 0x1 ;  /* 0x0000000482067c11 */ /* 0x000fc6000f8008ff */
[----:B------:R-:W-:Y:S01]  /*2510*/  FFMA R7, R88, R120, R7 ;  /* 0x0000007858077223 */ /* 0x000fe20000000007 */
[----:B------:R-:W-:-:S04]  /*2520*/  IMAD.IADD R88, R131, 0x1, R129 ;  /* 0x0000000183587824 */ /* 0x000fc800078e0281 */
[----:B------:R-:W-:Y:S02]  /*2530*/  F2FP.BF16.F32.PACK_AB R123, RZ, R7 ;  /* 0x00000007ff7b723e */ /* 0x000fe400000010ff */
[----:B------:R-:W-:Y:S02]  /*2540*/  LEA.HI.X R7, R130, UR5, R139, 0x1, P0 ;  /* 0x0000000582077c11 */ /* 0x000fe400080f0c8b */
[----:B------:R-:W-:Y:S02]  /*2550*/  PRMT R129, R123, 0x7610, R129 ;  /* 0x000076107b817816 */ /* 0x000fe40000000081 */
[----:B------:R-:W-:-:S03]  /*2560*/  LEA R122, P0, R128, R124, 0x1 ;  /* 0x0000007c807a7211 */ /* 0x000fc600078008ff */
[----:B------:R0:W-:Y:S01]  /*2570*/  @P2 STG.E.U16 desc[UR36][R6.64], R129 ;  /* 0x0000008106002986 */ /* 0x0001e2000c101524 */
[----:B------:R-:W-:Y:S01]  /*2580*/  LEA.HI.X R123, R128, R125, R88, 0x1, P0 ;  /* 0x0000007d807b7211 */ /* 0x000fe200000f0c58 */
[C---:B------:R-:W-:Y:S01]  /*2590*/  IMAD.SHL.U32 R128, R14.reuse, 0x8, RZ ;  /* 0x000000080e807824 */ /* 0x040fe200078e00ff */
[----:B0-----:R-:W-:Y:S01]  /*25a0*/  SHF.L.U64.HI R129, R14, 0x3, R15 ;  /* 0x000000030e817819 */ /* 0x001fe2000001020f */
[----:B------:R-:W-:Y:S06]  /*25b0*/  @!P3 BRA `(.L_x_31) ;  /* 0x000000000004b947 */ /* 0x000fec0003800000 */
[----:B------:R0:W5:Y:S02]  /*25c0*/  LDG.E.LTC128B.U16 R11, desc[UR36][R122.64+0x2] ;  /* 0x000002247a0b7981 */ /* 0x000164000c1e1520 */
.L_x_31:
[----:B------:R-:W-:Y:S05]  /*25d0*/  BSYNC B1 ;  /* 0x0000000000017941 */ /* 0x000fea0003800000 */
.L_x_30:
[----:B------:R-:W-:Y:S01]  /*25e0*/  IMAD.WIDE.U32 R128, R137, R14, R128 ;  /* 0x0000000e89807225 */ /* 0x000fe200078e0080 */
[----:B------:R-:W-:-:S03]  /*25f0*/  ISETP.GT.AND P0, PT, R0, 0x8, PT ;  /* 0x000000080000780c */ /* 0x000fc60003f04270 */
[----:B-----5:R-:W-:Y:S01]  /*2600*/  IMAD.U32 R8, R11, 0x10000, RZ ;  /* 0x000100000b087824 */ /* 0x020fe200078e00ff */
[----:B------:R-:W-:Y:S01]  /*2610*/  IADD3 R132, P4, R132, R128, RZ ;  /* 0x0000008084847210 */ /* 0x000fe20007f9e0ff */
[----:B------:R-:W-:Y:S01]  /*2620*/  IMAD.IADD R129, R127, 0x1, R129 ;  /* 0x000000017f817824 */ /* 0x000fe200078e0281 */
[----:B------:R-:W-:Y:S01]  /*2630*/  ISETP.GT.AND P2, PT, R3, RZ, P0 ;  /* 0x000000ff0300720c */ /* 0x000fe20000744270 */
[----:B------:R-:W-:Y:S01]  /*2640*/  FMUL R8, R8, R121 ;  /* 0x0000007908087220 */ /* 0x000fe20000400000 */
[----:B------:R-:W-:Y:S01]  /*2650*/  PRMT R127, R11, 0x7610, R127 ;  /* 0x000076100b7f7816 */ /* 0x000fe2000000007f */
[----:B------:R-:W-:Y:S02]  /*2660*/  IMAD.X R9, R129, 0x1, R9, P4 ;  /* 0x0000000181097824 */ /* 0x000fe400020e0609 */
[----:B------:R-:W-:Y:S01]  /*2670*/  FFMA R89, R89, R120, R8 ;  /* 0x0000007859597223 */ /* 0x000fe20000000008 */
[----:B------:R-:W-:-:S04]  /*2680*/  LEA R8, P4, R132, R124, 0x1 ;  /* 0x0000007c84087211 */ /* 0x000fc800078808ff */
[----:B------:R-:W-:Y:S02]  /*2690*/  F2FP.BF16.F32.PACK_AB R89, RZ, R89 ;  /* 0x00000059ff59723e */ /* 0x000fe400000010ff */
[----:B------:R-:W-:-:S03]  /*26a0*/  LEA.HI.X R9, R132, R125, R9, 0x1, P4 ;  /* 0x0000007d84097211 */ /* 0x000fc600020f0c09 */
[----:B------:R1:W-:Y:S04]  /*26b0*/  @P3 STG.E.U16 desc[UR36][R6.64+0x2], R89 ;  /* 0x0000025906003986 */ /* 0x0003e8000c101524 */
[----:B------:R-:W2:Y:S01]  /*26c0*/  @P2 LDG.E.LTC128B.U16 R127, desc[UR36][R8.64] ;  /* 0x00000024087f2981 */ /* 0x000ea2000c1e1520 */
[----:B------:R-:W-:Y:S01]  /*26d0*/  IADD3 R128, P3, R12, R128, RZ ;  /* 0x000000800c807210 */ /* 0x000fe20007f7e0ff */
[----:B------:R-:W-:Y:S04]  /*26e0*/  BSSY B1, `(.L_x_32) ;  /* 0x0000011000017945 */ /* 0x000fe80003800000 */
[----:B------:R-:W-:Y:S01]  /*26f0*/  IMAD.X R129, R13, 0x1, R129, P3 ;  /* 0x000000010d817824 */ /* 0x000fe200018e0681 */
[----:B------:R-:W-:-:S02]  /*2700*/  SHF.L.U64.HI R13, R20, 0x4, R21 ;  /* 0x00000004140d7819 */ /* 0x000fc40000010215 */
[----:B------:R-:W-:Y:S01]  /*2710*/  ISETP.GT.AND P3, PT, R3, 0x1, P0 ;  /* 0x000000010300780c */ /* 0x000fe20000764270 */
[----:B------:R-:W-:-:S04]  /*2720*/  IMAD.WIDE.U32 R128, R23, R134, R128 ;  /* 0x0000008617807225 */ /* 0x000fc800078e0080 */
[----:B------:R-:W-:Y:S01]  /*2730*/  IMAD.IADD R23, R131, 0x1, R129 ;  /* 0x0000000183177824 */ /* 0x000fe200078e0281 */
[----:B------:R-:W-:-:S04]  /*2740*/  LEA R88, P5, R128, R124, 0x1 ;  /* 0x0000007c80587211 */ /* 0x000fc800078a08ff */
[----:B-1----:R-:W-:Y:S01]  /*2750*/  LEA.HI.X R89, R128, R125, R23, 0x1, P5 ;  /* 0x0000007d80597211 */ /* 0x002fe200028f0c17 */
[----:B--2---:R-:W-:-:S04]  /*2760*/  IMAD.U32 R12, R127, 0x10000, RZ ;  /* 0x000100007f0c7824 */ /* 0x004fc800078e00ff */
[----:B------:R-:W-:Y:S01]  /*2770*/  FMUL R11, R12, R121 ;  /* 0x000000790c0b7220 */ /* 0x000fe20000400000 */
[----:B------:R-:W-:-:S03]  /*2780*/  LEA R12, P4, R20, R6, 0x4 ;  /* 0x00000006140c7211 */ /* 0x000fc600078820ff */
[----:B------:R-:W-:Y:S02]  /*2790*/  FFMA R11, R90, R120, R11 ;  /* 0x000000785a0b7223 */ /* 0x000fe4000000000b */
[----:B------:R-:W-:-:S03]  /*27a0*/  IMAD.X R13, R13, 0x1, R7, P4 ;  /* 0x000000010d0d7824 */ /* 0x000fc600020e0607 */
[----:B------:R-:W-:-:S05]  /*27b0*/  F2FP.BF16.F32.PACK_AB R11, RZ, R11 ;  /* 0x0000000bff0b723e */ /* 0x000fca00000010ff */
[----:B------:R1:W-:Y:S01]  /*27c0*/  @P2 STG.E.U16 desc[UR36][R12.64], R11 ;  /* 0x0000000b0c002986 */ /* 0x0003e2000c101524 */
[----:B------:R-:W-:Y:S05]  /*27d0*/  @!P3 BRA `(.L_x_33) ;  /* 0x000000000004b947 */ /* 0x000fea0003800000 */
[----:B------:R2:W5:Y:S02]  /*27e0*/  LDG.E.LTC128B.U16 R127, desc[UR36][R88.64+0x2] ;  /* 0x00000224587f7981 */ /* 0x000564000c1e1520 */
.L_x_33:
[----:B------:R-:W-:Y:S05]  /*27f0*/  BSYNC B1 ;  /* 0x0000000000017941 */ /* 0x000fea0003800000 */
.L_x_32:
[----:B-----5:R-:W-:Y:S01]  /*2800*/  IMAD.U32 R90, R127, 0x10000, RZ ;  /* 0x000100007f5a7824 */ /* 0x020fe200078e00ff */
[----:B------:R-:W-:Y:S01]  /*2810*/  ISETP.GT.AND P2, PT, R3, 0x8, P1 ;  /* 0x000000080300780c */ /* 0x000fe20000f44270 */
[----:B------:R-:W-:Y:S02]  /*2820*/  BSSY B1, `(.L_x_34) ;  /* 0x0000007000017945 */ /* 0x000fe40003800000 */
[----:B------:R-:W-:-:S04]  /*2830*/  FMUL R90, R90, R121 ;  /* 0x000000795a5a7220 */ /* 0x000fc80000400000 */
[----:B------:R-:W-:-:S05]  /*2840*/  FFMA R90, R91, R120, R90 ;  /* 0x000000785b5a7223 */ /* 0x000fca000000005a */
[----:B------:R-:W-:-:S05]  /*2850*/  F2FP.BF16.F32.PACK_AB R90, RZ, R90 ;  /* 0x0000005aff5a723e */ /* 0x000fca00000010ff */
[----:B------:R3:W-:Y:S01]  /*2860*/  @P3 STG.E.U16 desc[UR36][R12.64+0x2], R90 ;  /* 0x0000025a0c003986 */ /* 0x0007e2000c101524 */
[----:B------:R-:W-:Y:S05]  /*2870*/  @!P2 BRA `(.L_x_35) ;  /* 0x000000000004a947 */ /* 0x000fea0003800000 */
[----:B------:R4:W5:Y:S02]  /*2880*/  LDG.E.LTC128B.U16 R127, desc[UR36][R122.64+0x10] ;  /* 0x000010247a7f7981 */ /* 0x000964000c1e1520 */
.L_x_35:
[----:B------:R-:W-:Y:S05]  /*2890*/  BSYNC B1 ;  /* 0x0000000000017941 */ /* 0x000fea0003800000 */
.L_x_34:
[----:B---3-5:R-:W-:Y:S01]  /*28a0*/  IMAD.U32 R90, R127, 0x10000, RZ ;  /* 0x000100007f5a7824 */ /* 0x028fe200078e00ff */
[----:B------:R-:W-:Y:S01]  /*28b0*/  ISETP.GT.AND P3, PT, R3, 0x9, P1 ;  /* 0x000000090300780c */ /* 0x000fe20000f64270 */
[----:B------:R-:W-:Y:S02]  /*28c0*/  BSSY B1, `(.L_x_36) ;  /* 0x0000007000017945 */ /* 0x000fe40003800000 */
[----:B-1----:R-:W-:-:S04]  /*28d0*/  FMUL R11, R90, R121 ;  /* 0x000000795a0b7220 */ /* 0x002fc80000400000 */
[----:B------:R-:W-:-:S05]  /*28e0*/  FFMA R11, R92, R120, R11 ;  /* 0x000000785c0b7223 */ /* 0x000fca000000000b */
[----:B------:R-:W-:-:S05]  /*28f0*/  F2FP.BF16.F32.PACK_AB R11, RZ, R11 ;  /* 0x0000000bff0b723e */ /* 0x000fca00000010ff */
[----:B------:R1:W-:Y:S01]  /*2900*/  @P2 STG.E.U16 desc[UR36][R6.64+0x10], R11 ;  /* 0x0000100b06002986 */ /* 0x0003e2000c101524 */
[----:B------:R-:W-:Y:S05]  /*2910*/  @!P3 BRA `(.L_x_37) ;  /* 0x000000000004b947 */ /* 0x000fea0003800000 */
[----:B------:R3:W5:Y:S02]  /*2920*/  LDG.E.LTC128B.U16 R127, desc[UR36][R122.64+0x12] ;  /* 0x000012247a7f7981 */ /* 0x000764000c1e1520 */
.L_x_37:
[----:B------:R-:W-:Y:S05]  /*2930*/  BSYNC B1 ;  /* 0x0000000000017941 */ /* 0x000fea0003800000 */
.L_x_36:
        /* <DEDUP_REMOVED lines=9> */
.L_x_39:
[----:B------:R-:W-:Y:S05]  /*29d0*/  BSYNC B1 ;  /* 0x0000000000017941 */ /* 0x000fea0003800000 */
.L_x_38:
[----:B0----5:R-:W-:Y:S01]  /*29e0*/  IMAD.U32 R90, R127, 0x10000, RZ ;  /* 0x000100007f5a7824 */ /* 0x021fe200078e00ff */
        /* <DEDUP_REMOVED lines=8> */
.L_x_41:
[----:B------:R-:W-:Y:S05]  /*2a70*/  BSYNC B1 ;  /* 0x0000000000017941 */ /* 0x000fea0003800000 */
.L_x_40:
        /* <DEDUP_REMOVED lines=9> */
.L_x_43:
[----:B------:R-:W-:Y:S05]  /*2b10*/  BSYNC B1 ;  /* 0x0000000000017941 */ /* 0x000fea0003800000 */
.L_x_42:
[----:B0----5:R-:W-:Y:S01]  /*2b20*/  IMAD.U32 R90, R127, 0x10000, RZ ;  /* 0x000100007f5a7824 */ /* 0x021fe200078e00ff */
        /* <DEDUP_REMOVED lines=8> */
.L_x_45:
[----:B------:R-:W-:Y:S05]  /*2bb0*/  BSYNC B1 ;  /* 0x0000000000017941 */ /* 0x000fea0003800000 */
.L_x_44:
        /* <DEDUP_REMOVED lines=9> */
.L_x_47:
[----:B------:R-:W-:Y:S05]  /*2c50*/  BSYNC B1 ;  /* 0x0000000000017941 */ /* 0x000fea0003800000 */
.L_x_46:
        /* <DEDUP_REMOVED lines=9> */
.L_x_49:
[----:B------:R-:W-:Y:S05]  /*2cf0*/  BSYNC B1 ;  /* 0x0000000000017941 */ /* 0x000fea0003800000 */
.L_x_48:
        /* <DEDUP_REMOVED lines=9> */
.L_x_51:
[----:B------:R-:W-:Y:S05]  /*2d90*/  BSYNC B1 ;  /* 0x0000000000017941 */ /* 0x000fea0003800000 */
.L_x_50:
        /* <DEDUP_REMOVED lines=9> */
.L_x_53:
[----:B------:R-:W-:Y:S05]  /*2e30*/  BSYNC B1 ;  /* 0x0000000000017941 */ /* 0x000fea0003800000 */
.L_x_52:
        /* <DEDUP_REMOVED lines=9> */
.L_x_55:
[----:B------:R-:W-:Y:S05]  /*2ed0*/  BSYNC B1 ;  /* 0x0000000000017941 */ /* 0x000fea0003800000 */
.L_x_54:
        /* <DEDUP_REMOVED lines=9> */
.L_x_57:
[----:B------:R-:W-:Y:S05]  /*2f70*/  BSYNC B1 ;  /* 0x0000000000017941 */ /* 0x000fea0003800000 */
.L_x_56:
        /* <DEDUP_REMOVED lines=9> */
.L_x_59:
[----:B------:R-:W-:Y:S05]  /*3010*/  BSYNC B1 ;  /* 0x0000000000017941 */ /* 0x000fea0003800000 */
.L_x_58:
        /* <DEDUP_REMOVED lines=9> */
.L_x_61:
[----:B------:R-:W-:Y:S05]  /*30b0*/  BSYNC B1 ;  /* 0x0000000000017941 */ /* 0x000fea0003800000 */
.L_x_60:
        /* <DEDUP_REMOVED lines=9> */
.L_x_63:
[----:B------:R-:W-:Y:S05]  /*3150*/  BSYNC B1 ;  /* 0x0000000000017941 */ /* 0x000fea0003800000 */
.L_x_62:
        /* <DEDUP_REMOVED lines=9> */
.L_x_65:
[----:B------:R-:W-:Y:S05]  /*31f0*/  BSYNC B1 ;  /* 0x0000000000017941 */ /* 0x000fea0003800000 */
.L_x_64:
        /* <DEDUP_REMOVED lines=9> */
.L_x_67:
[----:B------:R-:W-:Y:S05]  /*3290*/  BSYNC B1 ;  /* 0x0000000000017941 */ /* 0x000fea0003800000 */
.L_x_66:
        /* <DEDUP_REMOVED lines=9> */
.L_x_69:
[----:B------:R-:W-:Y:S05]  /*3330*/  BSYNC B1 ;  /* 0x0000000000017941 */ /* 0x000fea0003800000 */
.L_x_68:
        /* <DEDUP_REMOVED lines=9> */
.L_x_71:
[----:B------:R-:W-:Y:S05]  /*33d0*/  BSYNC B1 ;  /* 0x0000000000017941 */ /* 0x000fea0003800000 */
.L_x_70:
        /* <DEDUP_REMOVED lines=9> */
.L_x_73:
[----:B------:R-:W-:Y:S05]  /*3470*/  BSYNC B1 ;  /* 0x0000000000017941 */ /* 0x000fea0003800000 */
.L_x_72:
        /* <DEDUP_REMOVED lines=9> */
.L_x_75:
[----:B------:R-:W-:Y:S05]  /*3510*/  BSYNC B1 ;  /* 0x0000000000017941 */ /* 0x000fea0003800000 */
.L_x_74:
        /* <DEDUP_REMOVED lines=9> */
.L_x_77:
[----:B------:R-:W-:Y:S05]  /*35b0*/  BSYNC B1 ;  /* 0x0000000000017941 */ /* 0x000fea0003800000 */
.L_x_76:
        /* <DEDUP_REMOVED lines=9> */
.L_x_79:
[----:B------:R-:W-:Y:S05]  /*3650*/  BSYNC B1 ;  /* 0x0000000000017941 */ /* 0x000fea0003800000 */
.L_x_78:
        /* <DEDUP_REMOVED lines=9> */
.L_x_81:
[----:B------:R-:W-:Y:S05]  /*36f0*/  BSYNC B1 ;  /* 0x0000000000017941 */ /* 0x000fea0003800000 */
.L_x_80:
        /* <DEDUP_REMOVED lines=9> */
.L_x_83:
[----:B------:R-:W-:Y:S05]  /*3790*/  BSYNC B1 ;  /* 0x0000000000017941 */ /* 0x000fea0003800000 */
.L_x_82:
        /* <DEDUP_REMOVED lines=9> */
.L_x_85:
[----:B------:R-:W-:Y:S05]  /*3830*/  BSYNC B1 ;  /* 0x0000000000017941 */ /* 0x000fea0003800000 */
.L_x_84:
        /* <DEDUP_REMOVED lines=9> */
.L_x_87:
[----:B------:R-:W-:Y:S05]  /*38d0*/  BSYNC B1 ;  /* 0x0000000000017941 */ /* 0x000fea0003800000 */
.L_x_86:
        /* <DEDUP_REMOVED lines=9> */
.L_x_89:
[----:B------:R-:W-:Y:S05]  /*3970*/  BSYNC B1 ;  /* 0x0000000000017941 */ /* 0x000fea0003800000 */
.L_x_88:
[----:B012--5:R-:W-:Y:S01]  /*3980*/  IMAD.U32 R88, R127, 0x10000, RZ ;  /* 0x000100007f587824 */ /* 0x027fe200078e00ff */
[----:B------:R-:W-:Y:S01]  /*3990*/  ISETP.GT.AND P0, PT, R0, 0x80, PT ;  /* 0x000000800000780c */ /* 0x000fe20003f04270 */
[C---:B------:R-:W-:Y:S01]  /*39a0*/  IMAD.SHL.U32 R11, R14.reuse, 0x100, RZ ;  /* 0x000001000e0b7824 */ /* 0x040fe200078e00ff */
[----:B------:R-:W-:Y:S01]  /*39b0*/  SHF.L.U64.HI R23, R14, 0x8, R15 ;  /* 0x000000080e177819 */ /* 0x000fe2000001020f */
[----:B------:R-:W-:Y:S01]  /*39c0*/  FMUL R88, R88, R121 ;  /* 0x0000007958587220 */ /* 0x000fe20000400000 */
[----:B------:R-:W-:Y:S02]  /*39d0*/  ISETP.GT.AND P3, PT, R3, RZ, P0 ;  /* 0x000000ff0300720c */ /* 0x000fe40000764270 */
[----:B------:R-:W-:Y:S01]  /*39e0*/  IADD3 R14, P2, R11, R4, RZ ;  /* 0x000000040b0e7210 */ /* 0x000fe20007f5e0ff */
[----:B------:R-:W-:-:S04]  /*39f0*/  FFMA R88, R119, R120, R88 ;  /* 0x0000007877587223 */ /* 0x000fc80000000058 */
[----:B------:R-:W-:Y:S01]  /*3a00*/  IMAD.X R15, R23, 0x1, R5, P2 ;  /* 0x00000001170f7824 */ /* 0x000fe200010e0605 */
[----:B------:R-:W-:-:S04]  /*3a10*/  F2FP.BF16.F32.PACK_AB R88, RZ, R88 ;  /* 0x00000058ff58723e */ /* 0x000fc800000010ff */
[----:B------:R-:W-:-:S05]  /*3a20*/  PRMT R90, R88, 0x7610, R90 ;  /* 0x00007610585a7816 */ /* 0x000fca000000005a */
[----:B------:R0:W-:Y:S04]  /*3a30*/  @P1 STG.E.U16 desc[UR36][R12.64+0x72], R90 ;  /* 0x0000725a0c001986 */ /* 0x0001e8000c101524 */
[----:B------:R-:W2:Y:S01]  /*3a40*/  @P3 LDG.E.LTC128B.U16 R127, desc[UR36][R14.64] ;  /* 0x000000240e7f3981 */ /* 0x000ea2000c1e1520 */
[C---:B------:R-:W-:Y:S01]  /*3a50*/  IMAD.SHL.U32 R91, R20.reuse, 0x100, RZ ;  /* 0x00000100145b7824 */ /* 0x040fe200078e00ff */
[----:B------:R-:W-:Y:S02]  /*3a60*/  LOP3.LUT R93, R11, 0x2, RZ, 0xfc, !PT ;  /* 0x000000020b5d7812 */ /* 0x000fe400078efcff */
[----:B------:R-:W-:Y:S02]  /*3a70*/  ISETP.GT.AND P2, PT, R3, 0x1, P0 ;  /* 0x000000010300780c */ /* 0x000fe40000744270 */
[----:B------:R-:W-:-:S02]  /*3a80*/  SHF.L.U64.HI R95, R20, 0x8, R21 ;  /* 0x00000008145f7819 */ /* 0x000fc40000010215 */
[----:B------:R-:W-:-:S05]  /*3a90*/  IADD3 R20, P1, R91, R6, RZ ;  /* 0x000000065b147210 */ /* 0x000fca0007f3e0ff */
[----:B------:R-:W-:Y:S02]  /*3aa0*/  IMAD.X R21, R95, 0x1, R7, P1 ;  /* 0x000000015f157824 */ /* 0x000fe400008e0607 */
[----:B--2---:R-:W-:-:S04]  /*3ab0*/  IMAD.U32 R88, R127, 0x10000, RZ ;  /* 0x000100007f587824 */ /* 0x004fc800078e00ff */
[----:B------:R-:W-:Y:S01]  /*3ac0*/  FMUL R89, R88, R121 ;  /* 0x0000007958597220 */ /* 0x000fe20000400000 */
[----:B------:R-:W-:-:S03]  /*3ad0*/  IADD3 R88, P4, R93, R4, RZ ;  /* 0x000000045d587210 */ /* 0x000fc60007f9e0ff */
[----:B------:R-:W-:-:S05]  /*3ae0*/  FFMA R89, R56, R120, R89 ;  /* 0x0000007838597223 */ /* 0x000fca0000000059 */
[----:B------:R-:W-:Y:S01]  /*3af0*/  F2FP.BF16.F32.PACK_AB R56, RZ, R89 ;  /* 0x00000059ff38723e */ /* 0x000fe200000010ff */
[----:B------:R-:W-:-:S03]  /*3b00*/  IMAD.X R89, R23, 0x1, R5, P4 ;  /* 0x0000000117597824 */ /* 0x000fc600020e0605 */
[----:B0-----:R-:W-:-:S05]  /*3b10*/  PRMT R90, R56, 0x7610, R90 ;  /* 0x00007610385a7816 */ /* 0x001fca000000005a */
[----:B------:R0:W-:Y:S04]  /*3b20*/  @P3 STG.E.U16 desc[UR36][R20.64], R90 ;  /* 0x0000005a14003986 */ /* 0x0001e8000c101524 */
[----:B------:R-:W2:Y:S01]  /*3b30*/  @P2 LDG.E.LTC128B.U16 R127, desc[UR36][R88.64] ;  /* 0x00000024587f2981 */ /* 0x000ea2000c1e1520 */
[----:B------:R-:W-:Y:S01]  /*3b40*/  LOP3.LUT R97, R91, 0x2, RZ, 0xfc, !PT ;  /* 0x000000025b617812 */ /* 0x000fe200078efcff */
[----:B------:R-:W-:Y:S01]  /*3b50*/  BSSY B1, `(.L_x_90) ;  /* 0x000000f000017945 */ /* 0x000fe20003800000 */
[----:B------:R-:W-:Y:S02]  /*3b60*/  ISETP.GT.AND P1, PT, R0, 0x88, PT ;  /* 0x000000880000780c */ /* 0x000fe40003f24270 */
[----:B------:R-:W-:Y:S02]  /*3b70*/  IADD3 R98, P4, R97, R6, RZ ;  /* 0x0000000661627210 */ /* 0x000fe40007f9e0ff */
[----:B------:R-:W-:-:S03]  /*3b80*/  ISETP.GT.AND P3, PT, R3, RZ, P1 ;  /* 0x000000ff0300720c */ /* 0x000fc60000f64270 */
[----:B------:R-:W-:Y:S02]  /*3b90*/  IMAD.X R99, R95, 0x1, R7, P4 ;  /* 0x000000015f637824 */ /* 0x000fe400020e0607 */
[----:B--2---:R-:W-:-:S04]  /*3ba0*/  IMAD.U32 R56, R127, 0x10000, RZ ;  /* 0x000100007f387824 */ /* 0x004fc800078e00ff */
[----:B------:R-:W-:-:S04]  /*3bb0*/  FMUL R56, R56, R121 ;  /* 0x0000007938387220 */ /* 0x000fc80000400000 */
[----:B------:R-:W-:-:S05]  /*3bc0*/  FFMA R56, R57, R120, R56 ;  /* 0x0000007839387223 */ /* 0x000fca0000000038 */
[----:B------:R-:W-:Y:S02]  /*3bd0*/  F2FP.BF16.F32.PACK_AB R57, RZ, R56 ;  /* 0x00000038ff39723e */ /* 0x000fe400000010ff */
[----:B------:R-:W-:Y:S02]  /*3be0*/  IADD3 R56, P4, R11, R8, RZ ;  /* 0x000000080b387210 */ /* 0x000fe40007f9e0ff */
[----:B------:R-:W-:-:S03]  /*3bf0*/  PRMT R88, R57, 0x7610, R88 ;  /* 0x0000761039587816 */ /* 0x000fc60000000058 */
[----:B------:R-:W-:Y:S02]  /*3c00*/  IMAD.X R57, R23, 0x1, R9, P4 ;  /* 0x0000000117397824 */ /* 0x000fe400020e0609 */
[----:B------:R0:W-:Y:S01]  /*3c10*/  @P2 STG.E.U16 desc[UR36][R98.64], R88 ;  /* 0x0000005862002986 */ /* 0x0001e2000c101524 */
[----:B------:R-:W-:Y:S05]  /*3c20*/  @!P3 BRA `(.L_x_91) ;  /* 0x000000000004b947 */ /* 0x000fea0003800000 */
[----:B------:R1:W5:Y:S02]  /*3c30*/  LDG.E.LTC128B.U16 R127, desc[UR36][R56.64] ;  /* 0x00000024387f7981 */ /* 0x000364000c1e1520 */
.L_x_91:
[----:B------:R-:W-:Y:S05]  /*3c40*/  BSYNC B1 ;  /* 0x0000000000017941 */ /* 0x000fea0003800000 */
.L_x_90:
[----:B0----5:R-:W-:Y:S01]  /*3c50*/  IMAD.U32 R88, R127, 0x10000, RZ ;  /* 0x000100007f587824 */ /* 0x021fe200078e00ff */
[----:B------:R-:W-:Y:S01]  /*3c60*/  ISETP.GT.AND P2, PT, R3, 0x1, P1 ;  /* 0x000000010300780c */ /* 0x000fe20000f44270 */
[----:B------:R-:W-:Y:S01]  /*3c70*/  BSSY B1, `(.L_x_92) ;  /* 0x000000c000017945 */ /* 0x000fe20003800000 */
[----:B------:R-:W-:Y:S01]  /*3c80*/  PRMT R98, R127, 0x7610, R98 ;  /* 0x000076107f627816 */ /* 0x000fe20000000062 */
[----:B------:R-:W-:Y:S01]  /*3c90*/  FMUL R89, R88, R121 ;  /* 0x0000007958597220 */ /* 0x000fe20000400000 */
[----:B------:R-:W-:-:S03]  /*3ca0*/  IADD3 R88, P4, R91, R12, RZ ;  /* 0x0000000c5b587210 */ /* 0x000fc60007f9e0ff */
[----:B------:R-:W-:-:S05]  /*3cb0*/  FFMA R89, R58, R120, R89 ;  /* 0x000000783a597223 */ /* 0x000fca0000000059 */
[----:B------:R-:W-:Y:S01]  /*3cc0*/  F2FP.BF16.F32.PACK_AB R58, RZ, R89 ;  /* 0x00000059ff3a723e */ /* 0x000fe200000010ff */
[----:B------:R-:W-:-:S05]  /*3cd0*/  IMAD.X R89, R95, 0x1, R13, P4 ;  /* 0x000000015f597824 */ /* 0x000fca00020e060d */
[----:B------:R0:W-:Y:S01]  /*3ce0*/  @P3 STG.E.U16 desc[UR36][R88.64], R58 ;  /* 0x0000003a58003986 */ /* 0x0001e2000c101524 */
[----:B------:R-:W-:Y:S05]  /*3cf0*/  @!P2 BRA `(.L_x_93) ;  /* 0x00000000000ca947 */ /* 0x000fea0003800000 */
[----:B------:R-:W-:-:S05]  /*3d00*/  IADD3 R98, P3, R93, R8, RZ ;  /* 0x000000085d627210 */ /* 0x000fca0007f7e0ff */
[----:B------:R-:W-:-:S05]  /*3d10*/  IMAD.X R99, R23, 0x1, R9, P3 ;  /* 0x0000000117637824 */ /* 0x000fca00018e0609 */
[----:B------:R2:W5:Y:S03]  /*3d20*/  LDG.E.LTC128B.U16 R98, desc[UR36][R98.64] ;  /* 0x0000002462627981 */ /* 0x000566000c1e1520 */
.L_x_93:
[----:B------:R-:W-:Y:S05]  /*3d30*/  BSYNC B1 ;  /* 0x0000000000017941 */ /* 0x000fea0003800000 */
.L_x_92:
[----:B0----5:R-:W-:Y:S01]  /*3d40*/  IMAD.U32 R58, R98, 0x10000, RZ ;  /* 0x00010000623a7824 */ /* 0x021fe200078e00ff */
[----:B--2---:R-:W-:Y:S02]  /*3d50*/  LOP3.LUT R99, R11, 0x10, RZ, 0xfc, !PT ;  /* 0x000000100b637812 */ /* 0x004fe400078efcff */
[----:B------:R-:W-:Y:S01]  /*3d60*/  ISETP.GT.AND P3, PT, R3, 0x8, P0 ;  /* 0x000000080300780c */ /* 0x000fe20000764270 */
[----:B------:R-:W-:Y:S01]  /*3d70*/  FMUL R58, R58, R121 ;  /* 0x000000793a3a7220 */ /* 0x000fe20000400000 */
[----:B------:R-:W-:Y:S02]  /*3d80*/  IADD3 R102, P4, R97, R12, RZ ;  /* 0x0000000c61667210 */ /* 0x000fe40007f9e0ff */
[----:B------:R-:W-:Y:S01]  /*3d90*/  IADD3 R104, P5, R99, R4, RZ ;  /* 0x0000000463687210 */ /* 0x000fe20007fbe0ff */
[----:B------:R-:W-:Y:S02]  /*3da0*/  FFMA R58, R59, R120, R58 ;  /* 0x000000783b3a7223 */ /* 0x000fe4000000003a */
[----:B------:R-:W-:-:S02]  /*3db0*/  IMAD.X R103, R95, 0x1, R13, P4 ;  /* 0x000000015f677824 */ /* 0x000fc400020e060d */
[----:B------:R-:W-:Y:S01]  /*3dc0*/  IMAD.X R105, R23, 0x1, R5, P5 ;  /* 0x0000000117697824 */ /* 0x000fe200028e0605 */
[----:B------:R-:W-:-:S04]  /*3dd0*/  F2FP.BF16.F32.PACK_AB R58, RZ, R58 ;  /* 0x0000003aff3a723e */ /* 0x000fc800000010ff */
[----:B------:R-:W-:-:S05]  /*3de0*/  PRMT R90, R58, 0x7610, R90 ;  /* 0x000076103a5a7816 */ /* 0x000fca000000005a */
[----:B------:R0:W-:Y:S04]  /*3df0*/  @P2 STG.E.U16 desc[UR36][R102.64], R90 ;  /* 0x0000005a66002986 */ /* 0x0001e8000c101524 */
[----:B------:R-:W2:Y:S01]  /*3e00*/  @P3 LDG.E.LTC128B.U16 R98, desc[UR36][R104.64] ;  /* 0x0000002468623981 */ /* 0x000ea2000c1e1520 */
[----:B------:R-:W-:Y:S02]  /*3e10*/  LOP3.LUT R59, R91, 0x10, RZ, 0xfc, !PT ;  /* 0x000000105b3b7812 */ /* 0x000fe400078efcff */
[----:B------:R-:W-:Y:S02]  /*3e20*/  ISETP.GT.AND P2, PT, R3, 0x9, P0 ;  /* 0x000000090300780c */ /* 0x000fe40000744270 */
[----:B------:R-:W-:-:S05]  /*3e30*/  IADD3 R106, P4, R59, R6, RZ ;  /* 0x000000063b6a7210 */ /* 0x000fca0007f9e0ff */
[----:B------:R-:W-:Y:S02]  /*3e40*/  IMAD.X R107, R95, 0x1, R7, P4 ;  /* 0x000000015f6b7824 */ /* 0x000fe400020e0607 */
[----:B--2---:R-:W-:-:S04]  /*3e50*/  IMAD.U32 R58, R98, 0x10000, RZ ;  /* 0x00010000623a7824 */ /* 0x004fc800078e00ff */
[----:B------:R-:W-:-:S04]  /*3e60*/  FMUL R101, R58, R121 ;  /* 0x000000793a657220 */ /* 0x000fc80000400000 */
[----:B------:R-:W-:Y:S01]  /*3e70*/  FFMA R60, R60, R120, R101 ;  /* 0x000000783c3c7223 */ /* 0x000fe20000000065 */
[----:B------:R-:W-:-:S04]  /*3e80*/  LOP3.LUT R101, R11, 0x12, RZ, 0xfc, !PT ;  /* 0x000000120b657812 */ /* 0x000fc800078efcff */
[----:B------:R-:W-:Y:S02]  /*3e90*/  IADD3 R108, P5, R101, R4, RZ ;  /* 0x00000004656c7210 */ /* 0x000fe40007fbe0ff */
[----:B------:R-:W-:-:S03]  /*3ea0*/  F2FP.BF16.F32.PACK_AB R60, RZ, R60 ;  /* 0x0000003cff3c723e */ /* 0x000fc600000010ff */
[----:B------:R-:W-:Y:S01]  /*3eb0*/  IMAD.X R109, R23, 0x1, R5, P5 ;  /* 0x00000001176d7824 */ /* 0x000fe200028e0605 */
[----:B0-----:R-:W-:-:S05]  /*3ec0*/  PRMT R90, R60, 0x7610, R90 ;  /* 0x000076103c5a7816 */ /* 0x001fca000000005a */
[----:B------:R0:W-:Y:S04]  /*3ed0*/  @P3 STG.E.U16 desc[UR36][R106.64], R90 ;  /* 0x0000005a6a003986 */ /* 0x0001e8000c101524 */
[----:B------:R-:W2:Y:S01]  /*3ee0*/  @P2 LDG.E.LTC128B.U16 R98, desc[UR36][R108.64] ;  /* 0x000000246c622981 */ /* 0x000ea2000c1e1520 */
[----:B------:R-:W-:Y:S01]  /*3ef0*/  LOP3.LUT R103, R91, 0x12, RZ, 0xfc, !PT ;  /* 0x000000125b677812 */ /* 0x000fe200078efcff */
[----:B------:R-:W-:Y:S01]  /*3f00*/  BSSY B1, `(.L_x_94) ;  /* 0x000000d000017945 */ /* 0x000fe20003800000 */
[----:B------:R-:W-:Y:S02]  /*3f10*/  ISETP.GT.AND P3, PT, R3, 0x8, P1 ;  /* 0x000000080300780c */ /* 0x000fe40000f64270 */
[----:B------:R-:W-:Y:S01]  /*3f20*/  IADD3 R60, P4, R103, R6, RZ ;  /* 0x00000006673c7210 */ /* 0x000fe20007f9e0ff */
[----:B--2---:R-:W-:-:S04]  /*3f30*/  IMAD.U32 R58, R98, 0x10000, RZ ;  /* 0x00010000623a7824 */ /* 0x004fc800078e00ff */
[----:B------:R-:W-:-:S04]  /*3f40*/  FMUL R58, R58, R121 ;  /* 0x000000793a3a7220 */ /* 0x000fc80000400000 */
[----:B------:R-:W-:Y:S01]  /*3f50*/  FFMA R58, R61, R120, R58 ;  /* 0x000000783d3a7223 */ /* 0x000fe2000000003a */
[----:B------:R-:W-:-:S04]  /*3f60*/  IMAD.X R61, R95, 0x1, R7, P4 ;  /* 0x000000015f3d7824 */ /* 0x000fc800020e0607 */
[----:B------:R-:W-:-:S05]  /*3f70*/  F2FP.BF16.F32.PACK_AB R58, RZ, R58 ;  /* 0x0000003aff3a723e */ /* 0x000fca00000010ff */
[----:B------:R0:W-:Y:S01]  /*3f80*/  @P2 STG.E.U16 desc[UR36][R60.64], R58 ;  /* 0x0000003a3c002986 */ /* 0x0001e2000c101524 */
[----:B------:R-:W-:Y:S05]  /*3f90*/  @!P3 BRA `(.L_x_95) ;  /* 0x00000000000cb947 */ /* 0x000fea0003800000 */
[----:B0-----:R-:W-:-:S05]  /*3fa0*/  IADD3 R60, P2, R99, R8, RZ ;  /* 0x00000008633c7210 */ /* 0x001fca0007f5e0ff */
[----:B------:R-:W-:-:S05]  /*3fb0*/  IMAD.X R61, R23, 0x1, R9, P2 ;  /* 0x00000001173d7824 */ /* 0x000fca00010e0609 */
[----:B------:R2:W5:Y:S03]  /*3fc0*/  LDG.E.LTC128B.U16 R98, desc[UR36][R60.64] ;  /* 0x000000243c627981 */ /* 0x000566000c1e1520 */
.L_x_95:
[----:B------:R-:W-:Y:S05]  /*3fd0*/  BSYNC B1 ;  /* 0x0000000000017941 */ /* 0x000fea0003800000 */
.L_x_94:
[----:B0----5:R-:W-:Y:S01]  /*3fe0*/  IMAD.U32 R58, R98, 0x10000, RZ ;  /* 0x00010000623a7824 */ /* 0x021fe200078e00ff */
[----:B--2---:R-:W-:Y:S01]  /*3ff0*/  IADD3 R60, P4, R59, R12, RZ ;  /* 0x0000000c3b3c7210 */ /* 0x004fe20007f9e0ff */
[----:B------:R-:W-:Y:S01]  /*4000*/  BSSY B1, `(.L_x_96) ;  /* 0x000000b000017945 */ /* 0x000fe20003800000 */
[----:B------:R-:W-:Y:S01]  /*4010*/  ISETP.GT.AND P2, PT, R3, 0x9, P1 ;  /* 0x000000090300780c */ /* 0x000fe20000f44270 */
[----:B------:R-:W-:-:S04]  /*4020*/  FMUL R61, R58, R121 ;  /* 0x000000793a3d7220 */ /* 0x000fc80000400000 */
[----:B------:R-:W-:-:S05]  /*4030*/  FFMA R61, R62, R120, R61 ;  /* 0x000000783e3d7223 */ /* 0x000fca000000003d */
[----:B------:R-:W-:Y:S01]  /*4040*/  F2FP.BF16.F32.PACK_AB R58, RZ, R61 ;  /* 0x0000003dff3a723e */ /* 0x000fe200000010ff */
[----:B------:R-:W-:-:S05]  /*4050*/  IMAD.X R61, R95, 0x1, R13, P4 ;  /* 0x000000015f3d7824 */ /* 0x000fca00020e060d */
[----:B------:R0:W-:Y:S01]  /*4060*/  @P3 STG.E.U16 desc[UR36][R60.64], R58 ;  /* 0x0000003a3c003986 */ /* 0x0001e2000c101524 */
[----:B------:R-:W-:Y:S05]  /*4070*/  @!P2 BRA `(.L_x_97) ;  /* 0x00000000000ca947 */ /* 0x000fea0003800000 */
[----:B0-----:R-:W-:-:S05]  /*4080*/  IADD3 R60, P3, R101, R8, RZ ;  /* 0x00000008653c7210 */ /* 0x001fca0007f7e0ff */
[----:B------:R-:W-:-:S05]  /*4090*/  IMAD.X R61, R23, 0x1, R9, P3 ;  /* 0x00000001173d7824 */ /* 0x000fca00018e0609 */
[----:B------:R2:W5:Y:S03]  /*40a0*/  LDG.E.LTC128B.U16 R98, desc[UR36][R60.64] ;  /* 0x000000243c627981 */ /* 0x000566000c1e1520 */
.L_x_97:
[----:B------:R-:W-:Y:S05]  /*40b0*/  BSYNC B1 ;  /* 0x0000000000017941 */ /* 0x000fea0003800000 */
.L_x_96:
        /* <DEDUP_REMOVED lines=41> */
.L_x_99:
[----:B------:R-:W-:Y:S05]  /*4350*/  BSYNC B1 ;  /* 0x0000000000017941 */ /* 0x000fea0003800000 */
.L_x_98:
        /* <DEDUP_REMOVED lines=13> */
.L_x_101:
[----:B------:R-:W-:Y:S05]  /*4430*/  BSYNC B1 ;  /* 0x0000000000017941 */ /* 0x000fea0003800000 */
.L_x_100:
        /* <DEDUP_REMOVED lines=41> */
.L_x_103:
[----:B------:R-:W-:Y:S05]  /*46d0*/  BSYNC B1 ;  /* 0x0000000000017941 */ /* 0x000fea0003800000 */
.L_x_102:
        /* <DEDUP_REMOVED lines=13> */
.L_x_105:
[----:B------:R-:W-:Y:S05]  /*47b0*/  BSYNC B1 ;  /* 0x0000000000017941 */ /* 0x000fea0003800000 */
.L_x_104:
        /* <DEDUP_REMOVED lines=21> */
[----:B---34-:R-:W-:Y:S02]  /*4910*/  IADD3 R122, P5, R113, R4, RZ ;  /* 0x00000004717a7210 */ /* 0x018fe40007fbe0ff */
        /* <DEDUP_REMOVED lines=19> */
.L_x_107:
[----:B------:R-:W-:Y:S05]  /*4a50*/  BSYNC B1 ;  /* 0x0000000000017941 */ /* 0x000fea0003800000 */
.L_x_106:
        /* <DEDUP_REMOVED lines=13> */
.L_x_109:
[----:B------:R-:W-:Y:S05]  /*4b30*/  BSYNC B1 ;  /* 0x0000000000017941 */ /* 0x000fea0003800000 */
.L_x_108:
        /* <DEDUP_REMOVED lines=24> */
[----:B------:R-:W-:-:S05]  /*4cc0*/  PRMT R62, R76, 0x7610, R62 ;  /* 0x000076104c3e7816 */ /* 0x000fca000000003e */
[----:B------:R2:W-:Y:S04]  /*4cd0*/  @P3 STG.E.U16 desc[UR36][R124.64], R62 ;  /* 0x0000003e7c003986 */ /* 0x0005e8000c101524 */
[----:B------:R-:W3:Y:S01]  /*4ce0*/  @P2 LDG.E.LTC128B.U16 R98, desc[UR36][R128.64] ;  /* 0x0000002480622981 */ /* 0x000ee2000c1e1520 */
[----:B0-----:R-:W-:Y:S01]  /*4cf0*/  LOP3.LUT R119, R91, 0x52, RZ, 0xfc, !PT ;  /* 0x000000525b777812 */ /* 0x001fe200078efcff */
[----:B------:R-:W-:Y:S01]  /*4d00*/  BSSY B1, `(.L_x_110) ;  /* 0x000000d000017945 */ /* 0x000fe20003800000 */
[----:B------:R-:W-:Y:S02]  /*4d10*/  ISETP.GT.AND P3, PT, R3, 0x28, P1 ;  /* 0x000000280300780c */ /* 0x000fe40000f64270 */
[----:B------:R-:W-:Y:S01]  /*4d20*/  IADD3 R76, P4, R119, R6, RZ ;  /* 0x00000006774c7210 */ /* 0x000fe20007f9e0ff */
[----:B---3--:R-:W-:-:S04]  /*4d30*/  IMAD.U32 R58, R98, 0x10000, RZ ;  /* 0x00010000623a7824 */ /* 0x008fc800078e00ff */
[----:B------:R-:W-:-:S04]  /*4d40*/  FMUL R58, R58, R121 ;  /* 0x000000793a3a7220 */ /* 0x000fc80000400000 */
[----:B------:R-:W-:Y:S01]  /*4d50*/  FFMA R58, R77, R120, R58 ;  /* 0x000000784d3a7223 */ /* 0x000fe2000000003a */
[----:B------:R-:W-:-:S04]  /*4d60*/  IMAD.X R77, R95, 0x1, R7, P4 ;  /* 0x000000015f4d7824 */ /* 0x000fc800020e0607 */
[----:B------:R-:W-:-:S05]  /*4d70*/  F2FP.BF16.F32.PACK_AB R58, RZ, R58 ;  /* 0x0000003aff3a723e */ /* 0x000fca00000010ff */
[----:B------:R2:W-:Y:S01]  /*4d80*/  @P2 STG.E.U16 desc[UR36][R76.64], R58 ;  /* 0x0000003a4c002986 */ /* 0x0005e2000c101524 */
[----:B------:R-:W-:Y:S05]  /*4d90*/  @!P3 BRA `(.L_x_111) ;  /* 0x00000000000cb947 */ /* 0x000fea0003800000 */
[----:B--2---:R-:W-:-:S05]  /*4da0*/  IADD3 R76, P2, R73, R8, RZ ;  /* 0x00000008494c7210 */ /* 0x004fca0007f5e0ff */
[----:B------:R-:W-:-:S05]  /*4db0*/  IMAD.X R77, R23, 0x1, R9, P2 ;  /* 0x00000001174d7824 */ /* 0x000fca00010e0609 */
[----:B------:R0:W5:Y:S03]  /*4dc0*/  LDG.E.LTC128B.U16 R98, desc[UR36][R76.64] ;  /* 0x000000244c627981 */ /* 0x000166000c1e1520 */
.L_x_111:
[----:B------:R-:W-:Y:S05]  /*4dd0*/  BSYNC B1 ;  /* 0x0000000000017941 */ /* 0x000fea0003800000 */
.L_x_110:
[----:B--2--5:R-:W-:Y:S01]  /*4de0*/  IMAD.U32 R58, R98, 0x10000, RZ ;  /* 0x00010000623a7824 */ /* 0x024fe200078e00ff */
[----:B0-----:R-:W-:Y:S01]  /*4df0*/  IADD3 R76, P4, R75, R12, RZ ;  /* 0x0000000c4b4c7210 */ /* 0x001fe20007f9e0ff */
        /* <DEDUP_REMOVED lines=11> */
.L_x_113:
[----:B------:R-:W-:Y:S05]  /*4eb0*/  BSYNC B1 ;  /* 0x0000000000017941 */ /* 0x000fea0003800000 */
.L_x_112:
        /* <DEDUP_REMOVED lines=41> */
.L_x_115:
[----:B------:R-:W-:Y:S05]  /*5150*/  BSYNC B1 ;  /* 0x0000000000017941 */ /* 0x000fea0003800000 */
.L_x_114:
        /* <DEDUP_REMOVED lines=13> */
.L_x_117:
[----:B------:R-:W-:Y:S05]  /*5230*/  BSYNC B1 ;  /* 0x0000000000017941 */ /* 0x000fea0003800000 */
.L_x_116:
        /* <DEDUP_REMOVED lines=23> */
[----:B------:R-:W-:Y:S02]  /*53b0*/  IMAD.X R135, R23, 0x1, R5, P4 ;  /* 0x0000000117877824 */ /* 0x000fe400020e0605 */
[----:B------:R0:W-:Y:S04]  /*53c0*/  @P3 STG.E.U16 desc[UR36][R132.64], R84 ;  /* 0x0000005484003986 */ /* 0x0001e8000c101524 */
[----:B------:R-:W2:Y:S01]  /*53d0*/  @P0 LDG.E.LTC128B.U16 R98, desc[UR36][R134.64] ;  /* 0x0000002486620981 */ /* 0x000ea2000c1e1520 */
[----:B------:R-:W-:Y:S01]  /*53e0*/  LOP3.LUT R5, R91, 0x72, RZ, 0xfc, !PT ;  /* 0x000000725b057812 */ /* 0x000fe200078efcff */
[----:B------:R-:W-:Y:S01]  /*53f0*/  BSSY B1, `(.L_x_118) ;  /* 0x000000d000017945 */ /* 0x000fe20003800000 */
[----:B------:R-:W-:Y:S02]  /*5400*/  ISETP.GT.AND P2, PT, R3, 0x38, P1 ;  /* 0x000000380300780c */ /* 0x000fe40000f44270 */
[----:B------:R-:W-:-:S05]  /*5410*/  IADD3 R6, P3, R5, R6, RZ ;  /* 0x0000000605067210 */ /* 0x000fca0007f7e0ff */
[----:B------:R-:W-:Y:S02]  /*5420*/  IMAD.X R7, R95, 0x1, R7, P3 ;  /* 0x000000015f077824 */ /* 0x000fe400018e0607 */
[----:B--2---:R-:W-:-:S04]  /*5430*/  IMAD.U32 R4, R98, 0x10000, RZ ;  /* 0x0001000062047824 */ /* 0x004fc800078e00ff */
[----:B------:R-:W-:-:S04]  /*5440*/  FMUL R4, R4, R121 ;  /* 0x0000007904047220 */ /* 0x000fc80000400000 */
[----:B------:R-:W-:-:S05]  /*5450*/  FFMA R4, R85, R120, R4 ;  /* 0x0000007855047223 */ /* 0x000fca0000000004 */
[----:B------:R-:W-:-:S05]  /*5460*/  F2FP.BF16.F32.PACK_AB R4, RZ, R4 ;  /* 0x00000004ff04723e */ /* 0x000fca00000010ff */
[----:B------:R0:W-:Y:S01]  /*5470*/  @P0 STG.E.U16 desc[UR36][R6.64], R4 ;  /* 0x0000000406000986 */ /* 0x0001e2000c101524 */
[----:B------:R-:W-:Y:S05]  /*5480*/  @!P2 BRA `(.L_x_119) ;  /* 0x00000000000ca947 */ /* 0x000fea0003800000 */
[----:B0-----:R-:W-:-:S05]  /*5490*/  IADD3 R6, P0, R81, R8, RZ ;  /* 0x0000000851067210 */ /* 0x001fca0007f1e0ff */
[----:B------:R-:W-:-:S05]  /*54a0*/  IMAD.X R7, R23, 0x1, R9, P0 ;  /* 0x0000000117077824 */ /* 0x000fca00000e0609 */
[----:B------:R2:W5:Y:S03]  /*54b0*/  LDG.E.LTC128B.U16 R98, desc[UR36][R6.64] ;  /* 0x0000002406627981 */ /* 0x000566000c1e1520 */
.L_x_119:
[----:B------:R-:W-:Y:S05]  /*54c0*/  BSYNC B1 ;  /* 0x0000000000017941 */ /* 0x000fea0003800000 */
.L_x_118:
[----:B0----5:R-:W-:Y:S01]  /*54d0*/  IMAD.U32 R4, R98, 0x10000, RZ ;  /* 0x0001000062047824 */ /* 0x021fe200078e00ff */
[----:B--2---:R-:W-:Y:S01]  /*54e0*/  IADD3 R6, P0, R83, R12, RZ ;  /* 0x0000000c53067210 */ /* 0x004fe20007f1e0ff */
[----:B------:R-:W-:Y:S01]  /*54f0*/  BSSY B1, `(.L_x_120) ;  /* 0x000000b000017945 */ /* 0x000fe20003800000 */
[----:B------:R-:W-:Y:S01]  /*5500*/  ISETP.GT.AND P1, PT, R3, 0x39, P1 ;  /* 0x000000390300780c */ /* 0x000fe20000f24270 */
[----:B------:R-:W-:-:S04]  /*5510*/  FMUL R7, R4, R121 ;  /* 0x0000007904077220 */ /* 0x000fc80000400000 */
[----:B------:R-:W-:-:S05]  /*5520*/  FFMA R7, R86, R120, R7 ;  /* 0x0000007856077223 */ /* 0x000fca0000000007 */
[----:B------:R-:W-:Y:S01]  /*5530*/  F2FP.BF16.F32.PACK_AB R4, RZ, R7 ;  /* 0x00000007ff04723e */ /* 0x000fe200000010ff */
[----:B------:R-:W-:Y:S01]  /*5540*/  IMAD.X R7, R95, 0x1, R13, P0 ;  /* 0x000000015f077824 */ /* 0x000fe200000e060d */
[----:B------:R-:W-:-:S04]  /*5550*/  IADD3 R8, P0, R127, R8, RZ ;  /* 0x000000087f087210 */ /* 0x000fc80007f1e0ff */
[----:B------:R0:W-:Y:S01]  /*5560*/  @P2 STG.E.U16 desc[UR36][R6.64], R4 ;  /* 0x0000000406002986 */ /* 0x0001e2000c101524 */
[----:B------:R-:W-:Y:S01]  /*5570*/  IMAD.X R9, R23, 0x1, R9, P0 ;  /* 0x0000000117097824 */ /* 0x000fe200000e0609 */
[----:B------:R-:W-:Y:S07]  /*5580*/  @!P1 BRA `(.L_x_121) ;  /* 0x0000000000049947 */ /* 0x000fee0003800000 */
[----:B------:R2:W5:Y:S02]  /*5590*/  LDG.E.LTC128B.U16 R98, desc[UR36][R8.64] ;  /* 0x0000002408627981 */ /* 0x000564000c1e1520 */
.L_x_121:
[----:B------:R-:W-:Y:S05]  /*55a0*/  BSYNC B1 ;  /* 0x0000000000017941 */ /* 0x000fea0003800000 */
.L_x_120:
[----:B0----5:R-:W-:Y:S01]  /*55b0*/  IMAD.U32 R4, R98, 0x10000, RZ ;  /* 0x0001000062047824 */ /* 0x021fe200078e00ff */
[----:B------:R-:W-:Y:S01]  /*55c0*/  IADD3 R6, P3, R5, R12, RZ ;  /* 0x0000000c05067210 */ /* 0x000fe20007f7e0ff */
[----:B------:R-:W-:Y:S01]  /*55d0*/  BSSY B1, `(.L_x_122) ;  /* 0x000000c000017945 */ /* 0x000fe20003800000 */
[----:B------:R-:W-:Y:S01]  /*55e0*/  ISETP.GT.AND P0, PT, R0, 0x100, PT ;  /* 0x000001000000780c */ /* 0x000fe20003f04270 */
[----:B------:R-:W-:Y:S02]  /*55f0*/  FMUL R4, R4, R121 ;  /* 0x0000007904047220 */ /* 0x000fe40000400000 */
[----:B------:R-:W-:Y:S01]  /*5600*/  IMAD.X R7, R95, 0x1, R13, P3 ;  /* 0x000000015f077824 */ /* 0x000fe200018e060d */
[----:B------:R-:W-:Y:S01]  /*5610*/  ISETP.GT.AND P2, PT, R3, RZ, P0 ;  /* 0x000000ff0300720c */ /* 0x000fe20000744270 */
[----:B------:R-:W-:-:S05]  /*5620*/  FFMA R4, R87, R120, R4 ;  /* 0x0000007857047223 */ /* 0x000fca0000000004 */
[----:B------:R-:W-:-:S05]  /*5630*/  F2FP.BF16.F32.PACK_AB R4, RZ, R4 ;  /* 0x00000004ff04723e */ /* 0x000fca00000010ff */
[----:B------:R0:W-:Y:S02]  /*5640*/  @P1 STG.E.U16 desc[UR36][R6.64], R4 ;  /* 0x0000000406001986 */ /* 0x0001e4000c101524 */
[----:B------:R-:W-:Y:S05]  /*5650*/  @!P2 BRA `(.L_x_123) ;  /* 0x00000000000ca947 */ /* 0x000fea0003800000 */
[----:B0-----:R-:W-:-:S05]  /*5660*/  IADD3 R6, P1, R14, R11, RZ ;  /* 0x0000000b0e067210 */ /* 0x001fca0007f3e0ff */
[----:B------:R-:W-:-:S05]  /*5670*/  IMAD.X R7, R15, 0x1, R23, P1 ;  /* 0x000000010f077824 */ /* 0x000fca00008e0617 */
[----:B------:R3:W5:Y:S03]  /*5680*/  LDG.E.LTC128B.U16 R98, desc[UR36][R6.64] ;  /* 0x0000002406627981 */ /* 0x000766000c1e1520 */
.L_x_123:
[----:B------:R-:W-:Y:S05]  /*5690*/  BSYNC B1 ;  /* 0x0000000000017941 */ /* 0x000fea0003800000 */
.L_x_122:
[----:B0----5:R-:W-:Y:S01]  /*56a0*/  IMAD.U32 R4, R98, 0x10000, RZ ;  /* 0x0001000062047824 */ /* 0x021fe200078e00ff */
[----:B---3--:R-:W-:Y:S01]  /*56b0*/  IADD3 R6, P1, R20, R91, RZ ;  /* 0x0000005b14067210 */ /* 0x008fe20007f3e0ff */
        /* <DEDUP_REMOVED lines=11> */
.L_x_125:
[----:B------:R-:W-:Y:S05]  /*5770*/  BSYNC B1 ;  /* 0x0000000000017941 */ /* 0x000fea0003800000 */
.L_x_124:
[----:B0----5:R-:W-:Y:S01]  /*5780*/  IMAD.U32 R4, R98, 0x10000, RZ ;  /* 0x0001000062047824 */ /* 0x021fe200078e00ff */
[----:B---3--:R-:W-:Y:S01]  /*5790*/  IADD3 R6, P4, R97, R20, RZ ;  /* 0x0000001461067210 */ /* 0x008fe20007f9e0ff */
        /* <DEDUP_REMOVED lines=12> */
.L_x_127:
[----:B------:R-:W-:Y:S05]  /*5860*/  BSYNC B1 ;  /* 0x0000000000017941 */ /* 0x000fea0003800000 */
.L_x_126:
[----:B-----5:R-:W-:Y:S01]  /*5870*/  IMAD.U32 R0, R98, 0x10000, RZ ;  /* 0x0001000062007824 */ /* 0x020fe200078e00ff */
[----:B0--3--:R-:W-:Y:S01]  /*5880*/  IADD3 R6, P4, R88, R91, RZ ;  /* 0x0000005b58067210 */ /* 0x009fe20007f9e0ff */
        /* <DEDUP_REMOVED lines=11> */
.L_x_129:
[----:B------:R-:W-:Y:S05]  /*5940*/  BSYNC B1 ;  /* 0x0000000000017941 */ /* 0x000fea0003800000 */
.L_x_128:
[----:B0----5:R-:W-:Y:S01]  /*5950*/  IMAD.U32 R0, R98, 0x10000, RZ ;  /* 0x0001000062007824 */ /* 0x021fe200078e00ff */
[----:B---3--:R-:W-:Y:S01]  /*5960*/  IADD3 R6, P4, R88, R97, RZ ;  /* 0x0000006158067210 */ /* 0x008fe20007f9e0ff */
[----:B------:R-:W-:Y:S01]  /*5970*/  BSSY B1, `(.L_x_130) ;  /* 0x000000b000017945 */ /* 0x000fe20003800000 */
[----:B------:R-:W-:Y:S01]  /*5980*/  ISETP.GT.AND P2, PT, R3, 0x8, P0 ;  /* 0x000000080300780c */ /* 0x000fe20000744270 */
[----:B------:R-:W-:Y:S02]  /*5990*/  FMUL R0, R0, R121 ;  /* 0x0000007900007220 */ /* 0x000fe40000400000 */
[----:B------:R-:W-:Y:S02]  /*59a0*/  IMAD.X R7, R89, 0x1, R95, P4 ;  /* 0x0000000159077824 */ /* 0x000fe400020e065f */
[----:B------:R-:W-:-:S05]  /*59b0*/  FFMA R0, R27, R120, R0 ;  /* 0x000000781b007223 */ /* 0x000fca0000000000 */
[----:B------:R-:W-:-:S05]  /*59c0*/  F2FP.BF16.F32.PACK_AB R0, RZ, R0 ;  /* 0x00000000ff00723e */ /* 0x000fca00000010ff */
[----:B------:R0:W-:Y:S01]  /*59d0*/  @P3 STG.E.U16 desc[UR36][R6.64], R0 ;  /* 0x0000000006003986 */ /* 0x0001e2000c101524 */
[----:B------:R-:W-:Y:S05]  /*59e0*/  @!P2 BRA `(.L_x_131) ;  /* 0x00000000000ca947 */ /* 0x000fea0003800000 */
[----:B0-----:R-:W-:-:S05]  /*59f0*/  IADD3 R6, P3, R99, R14, RZ ;  /* 0x0000000e63067210 */ /* 0x001fca0007f7e0ff */
[----:B------:R-:W-:-:S05]  /*5a00*/  IMAD.X R7, R15, 0x1, R23, P3 ;  /* 0x000000010f077824 */ /* 0x000fca00018e0617 */
[----:B------:R3:W5:Y:S03]  /*5a10*/  LDG.E.LTC128B.U16 R98, desc[UR36][R6.64] ;  /* 0x0000002406627981 */ /* 0x000766000c1e1520 */
.L_x_131:
[----:B------:R-:W-:Y:S05]  /*5a20*/  BSYNC B1 ;  /* 0x0000000000017941 */ /* 0x000fea0003800000 */
.L_x_130:
        /* <DEDUP_REMOVED lines=13> */
.L_x_133:
[----:B------:R-:W-:Y:S05]  /*5b00*/  BSYNC B1 ;  /* 0x0000000000017941 */ /* 0x000fea0003800000 */
.L_x_132:
        /* <DEDUP_REMOVED lines=13> */
.L_x_135:
[----:B------:R-:W-:Y:S05]  /*5be0*/  BSYNC B1 ;  /* 0x0000000000017941 */ /* 0x000fea0003800000 */
.L_x_134:
        /* <DEDUP_REMOVED lines=13> */
.L_x_137:
[----:B------:R-:W-:Y:S05]  /*5cc0*/  BSYNC B1 ;  /* 0x0000000000017941 */ /* 0x000fea0003800000 */
.L_x_136:
        /* <DEDUP_REMOVED lines=13> */
.L_x_139:
[----:B------:R-:W-:Y:S05]  /*5da0*/  BSYNC B1 ;  /* 0x0000000000017941 */ /* 0x000fea0003800000 */
.L_x_138:
        /* <DEDUP_REMOVED lines=13> */
.L_x_141:
[----:B------:R-:W-:Y:S05]  /*5e80*/  BSYNC B1 ;  /* 0x0000000000017941 */ /* 0x000fea0003800000 */
.L_x_140:
        /* <DEDUP_REMOVED lines=13> */
.L_x_143:
[----:B------:R-:W-:Y:S05]  /*5f60*/  BSYNC B1 ;  /* 0x0000000000017941 */ /* 0x000fea0003800000 */
.L_x_142:
        /* <DEDUP_REMOVED lines=13> */
.L_x_145:
[----:B------:R-:W-:Y:S05]  /*6040*/  BSYNC B1 ;  /* 0x0000000000017941 */ /* 0x000fea0003800000 */
.L_x_144:
        /* <DEDUP_REMOVED lines=13> */
.L_x_147:
[----:B------:R-:W-:Y:S05]  /*6120*/  BSYNC B1 ;  /* 0x0000000000017941 */ /* 0x000fea0003800000 */
.L_x_146:
        /* <DEDUP_REMOVED lines=13> */
.L_x_149:
[----:B------:R-:W-:Y:S05]  /*6200*/  BSYNC B1 ;  /* 0x0000000000017941 */ /* 0x000fea0003800000 */
.L_x_148:
        /* <DEDUP_REMOVED lines=13> */
.L_x_151:
[----:B------:R-:W-:Y:S05]  /*62e0*/  BSYNC B1 ;  /* 0x0000000000017941 */ /* 0x000fea0003800000 */
.L_x_150:
        /* <DEDUP_REMOVED lines=13> */
.L_x_153:
[----:B------:R-:W-:Y:S05]  /*63c0*/  BSYNC B1 ;  /* 0x0000000000017941 */ /* 0x000fea0003800000 */
.L_x_152:
        /* <DEDUP_REMOVED lines=13> */
.L_x_155:
[----:B------:R-:W-:Y:S05]  /*64a0*/  BSYNC B1 ;  /* 0x0000000000017941 */ /* 0x000fea0003800000 */
.L_x_154:
        /* <DEDUP_REMOVED lines=13> */
.L_x_157:
[----:B------:R-:W-:Y:S05]  /*6580*/  BSYNC B1 ;  /* 0x0000000000017941 */ /* 0x000fea0003800000 */
.L_x_156:
        /* <DEDUP_REMOVED lines=13> */
.L_x_159:
[----:B------:R-:W-:Y:S05]  /*6660*/  BSYNC B1 ;  /* 0x0000000000017941 */ /* 0x000fea0003800000 */
.L_x_158:
        /* <DEDUP_REMOVED lines=13> */
.L_x_161:
[----:B------:R-:W-:Y:S05]  /*6740*/  BSYNC B1 ;  /* 0x0000000000017941 */ /* 0x000fea0003800000 */
.L_x_160:
        /* <DEDUP_REMOVED lines=13> */
.L_x_163:
[----:B------:R-:W-:Y:S05]  /*6820*/  BSYNC B1 ;  /* 0x0000000000017941 */ /* 0x000fea0003800000 */
.L_x_162:
        /* <DEDUP_REMOVED lines=13> */
.L_x_165:
[----:B------:R-:W-:Y:S05]  /*6900*/  BSYNC B1 ;  /* 0x0000000000017941 */ /* 0x000fea0003800000 */
.L_x_164:
        /* <DEDUP_REMOVED lines=13> */
.L_x_167:
[----:B------:R-:W-:Y:S05]  /*69e0*/  BSYNC B1 ;  /* 0x0000000000017941 */ /* 0x000fea0003800000 */
.L_x_166:
        /* <DEDUP_REMOVED lines=13> */
.L_x_169:
[----:B------:R-:W-:Y:S05]  /*6ac0*/  BSYNC B1 ;  /* 0x0000000000017941 */ /* 0x000fea0003800000 */
.L_x_168:
        /* <DEDUP_REMOVED lines=13> */
.L_x_171:
[----:B------:R-:W-:Y:S05]  /*6ba0*/  BSYNC B1 ;  /* 0x0000000000017941 */ /* 0x000fea0003800000 */
.L_x_170:
        /* <DEDUP_REMOVED lines=13> */
.L_x_173:
[----:B------:R-:W-:Y:S05]  /*6c80*/  BSYNC B1 ;  /* 0x0000000000017941 */ /* 0x000fea0003800000 */
.L_x_172:
        /* <DEDUP_REMOVED lines=13> */
.L_x_175:
[----:B------:R-:W-:Y:S05]  /*6d60*/  BSYNC B1 ;  /* 0x0000000000017941 */ /* 0x000fea0003800000 */
.L_x_174:
        /* <DEDUP_REMOVED lines=13> */
.L_x_177:
[----:B------:R-:W-:Y:S05]  /*6e40*/  BSYNC B1 ;  /* 0x0000000000017941 */ /* 0x000fea0003800000 */
.L_x_176:
        /* <DEDUP_REMOVED lines=13> */
.L_x_179:
[----:B------:R-:W-:Y:S05]  /*6f20*/  BSYNC B1 ;  /* 0x0000000000017941 */ /* 0x000fea0003800000 */
.L_x_178:
[----:B0----5:R-:W-:Y:S01]  /*6f30*/  IMAD.U32 R0, R98, 0x10000, RZ ;  /* 0x0001000062007824 */ /* 0x021fe200078e00ff */
[----:B---3--:R-:W-:Y:S01]  /*6f40*/  IADD3 R6, P3, R83, R20, RZ ;  /* 0x0000001453067210 */ /* 0x008fe20007f7e0ff */
[----:B------:R-:W-:Y:S01]  /*6f50*/  BSSY B1, `(.L_x_180) ;  /* 0x000000b000017945 */ /* 0x000fe20003800000 */
[----:B------:R-:W-:Y:S01]  /*6f60*/  ISETP.GT.AND P0, PT, R3, 0x39, P0 ;  /* 0x000000390300780c */ /* 0x000fe20000704270 */
[----:B------:R-:W-:-:S04]  /*6f70*/  FMUL R7, R0, R121 ;  /* 0x0000007900077220 */ /* 0x000fc80000400000 */
[----:B------:R-:W-:-:S05]  /*6f80*/  FFMA R7, R52, R120, R7 ;  /* 0x0000007834077223 */ /* 0x000fca0000000007 */
[----:B------:R-:W-:Y:S01]  /*6f90*/  F2FP.BF16.F32.PACK_AB R0, RZ, R7 ;  /* 0x00000007ff00723e */ /* 0x000fe200000010ff */
[----:B------:R-:W-:Y:S01]  /*6fa0*/  IMAD.X R7, R21, 0x1, R95, P3 ;  /* 0x0000000115077824 */ /* 0x000fe200018e065f */
[----:B--2---:R-:W-:-:S04]  /*6fb0*/  IADD3 R8, P3, R127, R14, RZ ;  /* 0x0000000e7f087210 */ /* 0x004fc80007f7e0ff */
[----:B------:R0:W-:Y:S01]  /*6fc0*/  @P2 STG.E.U16 desc[UR36][R6.64], R0 ;  /* 0x0000000006002986 */ /* 0x0001e2000c101524 */
[----:B------:R-:W-:Y:S01]  /*6fd0*/  IMAD.X R9, R15, 0x1, R23, P3 ;  /* 0x000000010f097824 */ /* 0x000fe200018e0617 */
[----:B------:R-:W-:Y:S07]  /*6fe0*/  @!P0 BRA `(.L_x_181) ;  /* 0x0000000000048947 */ /* 0x000fee0003800000 */
[----:B------:R2:W5:Y:S02]  /*6ff0*/  LDG.E.LTC128B.U16 R98, desc[UR36][R8.64] ;  /* 0x0000002408627981 */ /* 0x000564000c1e1520 */
.L_x_181:
[----:B------:R-:W-:Y:S05]  /*7000*/  BSYNC B1 ;  /* 0x0000000000017941 */ /* 0x000fea0003800000 */
.L_x_180:
[----:B0----5:R-:W-:Y:S01]  /*7010*/  IMAD.U32 R0, R98, 0x10000, RZ ;  /* 0x0001000062007824 */ /* 0x021fe200078e00ff */
[----:B------:R-:W-:Y:S01]  /*7020*/  IADD3 R6, P2, R5, R20, RZ ;  /* 0x0000001405067210 */ /* 0x000fe20007f5e0ff */
        /* <DEDUP_REMOVED lines=11> */
.L_x_183:
[----:B------:R-:W-:Y:S05]  /*70e0*/  BSYNC B1 ;  /* 0x0000000000017941 */ /* 0x000fea0003800000 */
.L_x_182:
        /* <DEDUP_REMOVED lines=13> */
.L_x_185:
[----:B------:R-:W-:Y:S05]  /*71c0*/  BSYNC B1 ;  /* 0x0000000000017941 */ /* 0x000fea0003800000 */
.L_x_184:
[----:B------:R-:W-:Y:S05]  /*71d0*/  @!P1 BRA `(.L_x_186) ;  /* 0x00000024005c9947 */ /* 0x000fea0003800000 */
[----:B-----5:R-:W-:Y:S01]  /*71e0*/  IMAD.U32 R98, R98, 0x10000, RZ ;  /* 0x0001000062627824 */ /* 0x020fe200078e00ff */
[----:B------:R-:W-:-:S03]  /*71f0*/  IADD3 R4, P0, R5, R88, RZ ;  /* 0x0000005805047210 */ /* 0x000fc60007f1e0ff */
[----:B------:R-:W-:Y:S02]  /*7200*/  FMUL R98, R98, R121 ;  /* 0x0000007962627220 */ /* 0x000fe40000400000 */
[----:B------:R-:W-:Y:S02]  /*7210*/  IMAD.X R5, R89, 0x1, R95, P0 ;  /* 0x0000000159057824 */ /* 0x000fe400000e065f */
[----:B------:R-:W-:-:S05]  /*7220*/  FFMA R98, R55, R120, R98 ;  /* 0x0000007837627223 */ /* 0x000fca0000000062 */
[----:B------:R-:W-:-:S05]  /*7230*/  F2FP.BF16.F32.PACK_AB R98, RZ, R98 ;  /* 0x00000062ff62723e */ /* 0x000fca00000010ff */
[----:B------:R3:W-:Y:S01]  /*7240*/  STG.E.U16 desc[UR36][R4.64], R98 ;  /* 0x0000006204007986 */ /* 0x0007e2000c101524 */
[----:B------:R-:W-:Y:S05]  /*7250*/  BRA `(.L_x_186) ;  /* 0x00000024003c7947 */ /* 0x000fea0003800000 */
.L_x_29:
[----:B------:R-:W-:Y:S01]  /*7260*/  ULDC.64 UR4, c[0x0][0x5c0] ;  /* 0x0001700000047ab9 */ /* 0x000fe20000000a00 */
[-C--:B------:R-:W-:Y:S01]  /*7270*/  FMUL R88, R88, R120.reuse ;  /* 0x0000007858587220 */ /* 0x080fe20000400000 */
[----:B------:R-:W-:Y:S01]  /*7280*/  ISETP.GT.AND P3, PT, R3, 0x1, P1 ;  /* 0x000000010300780c */ /* 0x000fe20000f64270 */
[-C--:B------:R-:W-:Y:S01]  /*7290*/  FMUL R89, R89, R120.reuse ;  /* 0x0000007859597220 */ /* 0x080fe20000400000 */
[----:B------:R-:W-:Y:S01]  /*72a0*/  LEA R4, P0, R130, UR4, 0x1 ;  /* 0x0000000482047c11 */ /* 0x000fe2000f8008ff */
[----:B------:R-:W-:Y:S01]  /*72b0*/  FMUL R90, R90, R120 ;  /* 0x000000785a5a7220 */ /* 0x000fe20000400000 */
[----:B------:R-:W-:Y:S01]  /*72c0*/  F2FP.BF16.F32.PACK_AB R88, RZ, R88 ;  /* 0x00000058ff58723e */ /* 0x000fe200000010ff */
[-C--:B------:R-:W-:Y:S01]  /*72d0*/  FMUL R91, R91, R120.reuse ;  /* 0x000000785b5b7220 */ /* 0x080fe20000400000 */
[----:B------:R-:W-:Y:S01]  /*72e0*/  LEA.HI.X R5, R130, UR5, R139, 0x1, P0 ;  /* 0x0000000582057c11 */ /* 0x000fe200080f0c8b */
[-C--:B------:R-:W-:Y:S01]  /*72f0*/  FMUL R92, R92, R120.reuse ;  /* 0x000000785c5c7220 */ /* 0x080fe20000400000 */
[----:B------:R-:W-:Y:S01]  /*7300*/  ISETP.GT.AND P0, PT, R0, 0x8, PT ;  /* 0x000000080000780c */ /* 0x000fe20003f04270 */
[-C--:B------:R-:W-:Y:S01]  /*7310*/  FMUL R93, R93, R120.reuse ;  /* 0x000000785d5d7220 */ /* 0x080fe20000400000 */
[----:B------:R-:W-:Y:S01]  /*7320*/  F2FP.BF16.F32.PACK_AB R89, RZ, R89 ;  /* 0x00000059ff59723e */ /* 0x000fe200000010ff */
[----:B------:R-:W-:Y:S01]  /*7330*/  @P2 STG.E.U16 desc[UR36][R4.64], R88 ;  /* 0x0000005804002986 */ /* 0x000fe2000c101524 */
[----:B------:R-:W-:Y:S01]  /*7340*/  ISETP.GT.AND P2, PT, R3, RZ, P0 ;  /* 0x000000ff0300720c */ /* 0x000fe20000744270 */
[----:B------:R-:W-:Y:S01]  /*7350*/  FMUL R94, R94, R120 ;  /* 0x000000785e5e7220 */ /* 0x000fe20000400000 */
[C---:B------:R-:W-:Y:S01]  /*7360*/  SHF.L.U64.HI R7, R20.reuse, 0x4, R21 ;  /* 0x0000000414077819 */ /* 0x040fe20000010215 */
[----:B------:R-:W-:Y:S01]  /*7370*/  @P3 STG.E.U16 desc[UR36][R4.64+0x2], R89 ;  /* 0x0000025904003986 */ /* 0x000fe2000c101524 */
[----:B------:R-:W-:Y:S01]  /*7380*/  LEA R12, P3, R20, R4, 0x4 ;  /* 0x00000004140c7211 */ /* 0x000fe200078620ff */
[-C--:B------:R-:W-:Y:S01]  /*7390*/  FMUL R95, R95, R120.reuse ;  /* 0x000000785f5f7220 */ /* 0x080fe20000400000 */
[----:B------:R-:W-:Y:S01]  /*73a0*/  ISETP.GT.AND P5, PT, R3, 0x1, P0 ;  /* 0x000000010300780c */ /* 0x000fe200007a4270 */
[----:B------:R-:W-:Y:S01]  /*73b0*/  FMUL R96, R96, R120 ;  /* 0x0000007860607220 */ /* 0x000fe20000400000 */
[----:B------:R-:W-:Y:S01]  /*73c0*/  F2FP.BF16.F32.PACK_AB R90, RZ, R90 ;  /* 0x0000005aff5a723e */ /* 0x000fe200000010ff */
[----:B------:R-:W-:Y:S01]  /*73d0*/  IMAD.X R13, R7, 0x1, R5, P3 ;  /* 0x00000001070d7824 */ /* 0x000fe200018e0605 */
[----:B------:R-:W-:Y:S01]  /*73e0*/  ISETP.GT.AND P4, PT, R3, 0x8, P1 ;  /* 0x000000080300780c */ /* 0x000fe20000f84270 */
[-C--:B------:R-:W-:Y:S01]  /*73f0*/  FMUL R97, R97, R120.reuse ;  /* 0x0000007861617220 */ /* 0x080fe20000400000 */
[C---:B------:R-:W-:Y:S01]  /*7400*/  ISETP.GT.AND P3, PT, R3.reuse, 0x9, P1 ;  /* 0x000000090300780c */ /* 0x040fe20000f64270 */
[-C--:B------:R-:W-:Y:S01]  /*7410*/  FMUL R98, R98, R120.reuse ;  /* 0x0000007862627220 */ /* 0x080fe20000400000 */
[----:B------:R-:W-:Y:S01]  /*7420*/  @P2 STG.E.U16 desc[UR36][R12.64], R90 ;  /* 0x0000005a0c002986 */ /* 0x000fe2000c101524 */
[----:B------:R-:W-:Y:S01]  /*7430*/  ISETP.GT.AND P2, PT, R3, 0x8, P0 ;  /* 0x000000080300780c */ /* 0x000fe20000744270 */
[-C--:B------:R-:W-:Y:S01]  /*7440*/  FMUL R99, R99, R120.reuse ;  /* 0x0000007863637220 */ /* 0x080fe20000400000 */
[----:B------:R-:W-:Y:S01]  /*7450*/  F2FP.BF16.F32.PACK_AB R91, RZ, R91 ;  /* 0x0000005bff5b723e */ /* 0x000fe200000010ff */
[----:B------:R-:W-:Y:S01]  /*7460*/  FMUL R100, R100, R120 ;  /* 0x0000007864647220 */ /* 0x000fe20000400000 */
[--C-:B------:R-:W-:Y:S01]  /*7470*/  @P5 IMAD.MOV.U32 R6, RZ, RZ, R12.reuse ;  /* 0x000000ffff065224 */ /* 0x100fe200078e000c */
[----:B------:R-:W-:Y:S01]  /*7480*/  F2FP.BF16.F32.PACK_AB R92, RZ, R92 ;  /* 0x0000005cff5c723e */ /* 0x000fe200000010ff */
[--C-:B------:R-:W-:Y:S01]  /*7490*/  @P5 IMAD.MOV.U32 R7, RZ, RZ, R13.reuse ;  /* 0x000000ffff075224 */ /* 0x100fe200078e000d */
[----:B------:R-:W-:Y:S01]  /*74a0*/  F2FP.BF16.F32.PACK_AB R93, RZ, R93 ;  /* 0x0000005dff5d723e */ /* 0x000fe200000010ff */
[----:B------:R-:W-:Y:S01]  /*74b0*/  FMUL R101, R101, R120 ;  /* 0x0000007865657220 */ /* 0x000fe20000400000 */
[----:B------:R-:W-:Y:S01]  /*74c0*/  F2FP.BF16.F32.PACK_AB R94, RZ, R94 ;  /* 0x0000005eff5e723e */ /* 0x000fe200000010ff */
[-C--:B------:R-:W-:Y:S01]  /*74d0*/  FMUL R102, R102, R120.reuse ;  /* 0x0000007866667220 */ /* 0x080fe20000400000 */
[----:B------:R0:W-:Y:S01]  /*74e0*/  @P5 STG.E.U16 desc[UR36][R6.64+0x2], R91 ;  /* 0x0000025b06005986 */ /* 0x0001e2000c101524 */
[----:B------:R-:W-:Y:S01]  /*74f0*/  ISETP.GT.AND P5, PT, R3, 0x9, P0 ;  /* 0x000000090300780c */ /* 0x000fe200007a4270 */
[-C--:B------:R-:W-:Y:S01]  /*7500*/  FMUL R103, R103, R120.reuse ;  /* 0x0000007867677220 */ /* 0x080fe20000400000 */
[----:B------:R-:W-:Y:S01]  /*7510*/  F2FP.BF16.F32.PACK_AB R95, RZ, R95 ;  /* 0x0000005fff5f723e */ /* 0x000fe200000010ff */
[----:B------:R-:W-:Y:S01]  /*7520*/  @P4 STG.E.U16 desc[UR36][R4.64+0x10], R92 ;  /* 0x0000105c04004986 */ /* 0x000fe2000c101524 */
[C---:B------:R-:W-:Y:S01]  /*7530*/  ISETP.GT.AND P4, PT, R3.reuse, 0x10, P1 ;  /* 0x000000100300780c */ /* 0x040fe20000f84270 */
[----:B------:R-:W-:Y:S01]  /*7540*/  FMUL R104, R104, R120 ;  /* 0x0000007868687220 */ /* 0x000fe20000400000 */
[----:B------:R-:W-:Y:S01]  /*7550*/  F2FP.BF16.F32.PACK_AB R96, RZ, R96 ;  /* 0x00000060ff60723e */ /* 0x000fe200000010ff */
[----:B------:R-:W-:Y:S01]  /*7560*/  @P3 STG.E.U16 desc[UR36][R4.64+0x12], R93 ;  /* 0x0000125d04003986 */ /* 0x000fe2000c101524 */
[----:B------:R-:W-:Y:S01]  /*7570*/  ISETP.GT.AND P3, PT, R3, 0x11, P1 ;  /* 0x000000110300780c */ /* 0x000fe20000f64270 */
[----:B------:R-:W-:Y:S01]  /*7580*/  FMUL R105, R105, R120 ;  /* 0x0000007869697220 */ /* 0x000fe20000400000 */
[----:B------:R-:W-:Y:S01]  /*7590*/  F2FP.BF16.F32.PACK_AB R97, RZ, R97 ;  /* 0x00000061ff61723e */ /* 0x000fe200000010ff */
[--C-:B0-----:R-:W-:Y:S01]  /*75a0*/  @P2 IMAD.MOV.U32 R6, RZ, RZ, R12.reuse ;  /* 0x000000ffff062224 */ /* 0x101fe200078e000c */
        /* <DEDUP_REMOVED lines=10> */
[----:B------:R-:W-:Y:S01]  /*7650*/  FMUL R109, R109, R120 ;  /* 0x000000786d6d7220 */ /* 0x000fe20000400000 */
[----:B------:R-:W-:Y:S01]  /*7660*/  F2FP.BF16.F32.PACK_AB R102, RZ, R102 ;  /* 0x00000066ff66723e */ /* 0x000fe200000010ff */
[-C--:B------:R-:W-:Y:S01]  /*7670*/  FMUL R110, R110, R120.reuse ;  /* 0x000000786e6e7220 */ /* 0x080fe20000400000 */
[----:B------:R-:W-:Y:S01]  /*7680*/  F2FP.BF16.F32.PACK_AB R103, RZ, R103 ;  /* 0x00000067ff67723e */ /* 0x000fe200000010ff */
[----:B------:R-:W-:Y:S01]  /*7690*/  FMUL R111, R111, R120 ;  /* 0x000000786f6f7220 */ /* 0x000fe20000400000 */
[----:B------:R-:W-:Y:S01]  /*76a0*/  F2FP.BF16.F32.PACK_AB R104, RZ, R104 ;  /* 0x00000068ff68723e */ /* 0x000fe200000010ff */
        /* <DEDUP_REMOVED lines=23> */
[----:B------:R-:W-:Y:S01]  /*7820*/  @P2 IMAD.MOV.U32 R7, RZ, RZ, R13 ;  /* 0x000000ffff072224 */ /* 0x000fe200078e000d */
[----:B------:R-:W-:Y:S01]  /*7830*/  F2FP.BF16.F32.PACK_AB R113, RZ, R113 ;  /* 0x00000071ff71723e */ /* 0x000fe200000010ff */
[----:B------:R-:W-:Y:S01]  /*7840*/  FMUL R118, R118, R120 ;  /* 0x0000007876767220 */ /* 0x000fe20000400000 */
[----:B------:R-:W-:Y:S01]  /*7850*/  F2FP.BF16.F32.PACK_AB R114, RZ, R114 ;  /* 0x00000072ff72723e */ /* 0x000fe200000010ff */
[-C--:B------:R-:W-:Y:S01]  /*7860*/  FMUL R119, R119, R120.reuse ;  /* 0x0000007877777220 */ /* 0x080fe20000400000 */
[----:B------:R0:W-:Y:S01]  /*7870*/  @P2 STG.E.U16 desc[UR36][R6.64+0x20], R98 ;  /* 0x0000206206002986 */ /* 0x0001e2000c101524 */
[----:B------:R-:W-:Y:S01]  /*7880*/  ISETP.GT.AND P2, PT, R3, 0x18, P0 ;  /* 0x000000180300780c */ /* 0x000fe20000744270 */
[----:B------:R-:W-:Y:S01]  /*7890*/  IMAD.SHL.U32 R11, R20, 0x100, RZ ;  /* 0x00000100140b7824 */ /* 0x000fe200078e00ff */
[----:B------:R-:W-:Y:S01]  /*78a0*/  F2FP.BF16.F32.PACK_AB R115, RZ, R115 ;  /* 0x00000073ff73723e */ /* 0x000fe200000010ff */
[----:B------:R-:W-:Y:S01]  /*78b0*/  FMUL R56, R56, R120 ;  /* 0x0000007838387220 */ /* 0x000fe20000400000 */
[----:B------:R-:W-:Y:S01]  /*78c0*/  F2FP.BF16.F32.PACK_AB R116, RZ, R116 ;  /* 0x00000074ff74723e */ /* 0x000fe200000010ff */
[-C--:B------:R-:W-:Y:S01]  /*78d0*/  FMUL R57, R57, R120.reuse ;  /* 0x0000007839397220 */ /* 0x080fe20000400000 */
[----:B------:R-:W-:Y:S01]  /*78e0*/  F2FP.BF16.F32.PACK_AB R117, RZ, R117 ;  /* 0x00000075ff75723e */ /* 0x000fe200000010ff */
[----:B------:R-:W-:Y:S01]  /*78f0*/  FMUL R58, R58, R120 ;  /* 0x000000783a3a7220 */ /* 0x000fe20000400000 */
[----:B------:R-:W-:Y:S01]  /*7900*/  F2FP.BF16.F32.PACK_AB R118, RZ, R118 ;  /* 0x00000076ff76723e */ /* 0x000fe200000010ff */
[-C--:B------:R-:W-:Y:S01]  /*7910*/  FMUL R59, R59, R120.reuse ;  /* 0x000000783b3b7220 */ /* 0x080fe20000400000 */
[----:B------:R-:W-:Y:S01]  /*7920*/  F2FP.BF16.F32.PACK_AB R119, RZ, R119 ;  /* 0x00000077ff77723e */ /* 0x000fe200000010ff */
[--C-:B0-----:R-:W-:Y:S01]  /*7930*/  @P5 IMAD.MOV.U32 R6, RZ, RZ, R12.reuse ;  /* 0x000000ffff065224 */ /* 0x101fe200078e000c */
[----:B------:R-:W-:Y:S01]  /*7940*/  SHF.L.U64.HI R21, R20, 0x8, R21 ;  /* 0x0000000814157819 */ /* 0x000fe20000010215 */
[----:B------:R-:W-:Y:S01]  /*7950*/  @P5 IMAD.MOV.U32 R7, RZ, RZ, R13 ;  /* 0x000000ffff075224 */ /* 0x000fe200078e000d */
[----:B------:R-:W-:Y:S01]  /*7960*/  LOP3.LUT R15, R11, 0x2, RZ, 0xfc, !PT ;  /* 0x000000020b0f7812 */ /* 0x000fe200078efcff */
        /* <DEDUP_REMOVED lines=8> */
[----:B------:R-:W-:Y:S01]  /*79f0*/  ISETP.GT.AND P3, PT, R3, 0x19, P0 ;  /* 0x000000190300780c */ /* 0x000fe20000764270 */
[----:B------:R-:W-:Y:S01]  /*7a00*/  FMUL R65, R65, R120 ;  /* 0x0000007841417220 */ /* 0x000fe20000400000 */
[----:B------:R-:W-:Y:S01]  /*7a10*/  F2FP.BF16.F32.PACK_AB R58, RZ, R58 ;  /* 0x0000003aff3a723e */ /* 0x000fe200000010ff */
[----:B------:R-:W-:Y:S01]  /*7a20*/  @P4 STG.E.U16 desc[UR36][R4.64+0x32], R101 ;  /* 0x0000326504004986 */ /* 0x000fe2000c101524 */
[----:B------:R-:W-:Y:S01]  /*7a30*/  ISETP.GT.AND P4, PT, R3, 0x21, P1 ;  /* 0x000000210300780c */ /* 0x000fe20000f84270 */
[-C--:B------:R-:W-:Y:S01]  /*7a40*/  FMUL R66, R66, R120.reuse ;  /* 0x0000007842427220 */ /* 0x080fe20000400000 */
[----:B------:R-:W-:Y:S01]  /*7a50*/  PRMT R23, R57, 0x7610, R23 ;  /* 0x0000761039177816 */ /* 0x000fe20000000017 */
[----:B0-----:R-:W-:Y:S01]  /*7a60*/  @P2 IMAD.MOV.U32 R6, RZ, RZ, R12 ;  /* 0x000000ffff062224 */ /* 0x001fe200078e000c */
[----:B------:R-:W-:Y:S01]  /*7a70*/  PRMT R90, R58, 0x7610, R90 ;  /* 0x000076103a5a7816 */ /* 0x000fe2000000005a */
[----:B------:R-:W-:Y:S01]  /*7a80*/  @P2 IMAD.MOV.U32 R7, RZ, RZ, R13 ;  /* 0x000000ffff072224 */ /* 0x000fe200078e000d */
[----:B------:R-:W-:Y:S01]  /*7a90*/  F2FP.BF16.F32.PACK_AB R20, RZ, R59 ;  /* 0x0000003bff14723e */ /* 0x000fe200000010ff */
[-C--:B------:R-:W-:Y:S01]  /*7aa0*/  FMUL R67, R67, R120.reuse ;  /* 0x0000007843437220 */ /* 0x080fe20000400000 */
[----:B------:R-:W-:Y:S01]  /*7ab0*/  LOP3.LUT R57, R11, 0x10, RZ, 0xfc, !PT ;  /* 0x000000100b397812 */ /* 0x000fe200078efcff */
[-C--:B------:R-:W-:Y:S01]  /*7ac0*/  FMUL R68, R68, R120.reuse ;  /* 0x0000007844447220 */ /* 0x080fe20000400000 */
[----:B------:R0:W-:Y:S01]  /*7ad0*/  @P2 STG.E.U16 desc[UR36][R6.64+0x30], R102 ;  /* 0x0000306606002986 */ /* 0x0001e2000c101524 */
[----:B------:R-:W-:Y:S01]  /*7ae0*/  ISETP.GT.AND P2, PT, R3, 0x20, P0 ;  /* 0x000000200300780c */ /* 0x000fe20000744270 */
[----:B------:R-:W-:Y:S01]  /*7af0*/  FMUL R70, R70, R120 ;  /* 0x0000007846467220 */ /* 0x000fe20000400000 */
[----:B------:R-:W-:Y:S01]  /*7b00*/  F2FP.BF16.F32.PACK_AB R14, RZ, R14 ;  /* 0x0000000eff0e723e */ /* 0x000fe200000010ff */
[-C--:B------:R-:W-:Y:S01]  /*7b10*/  FMUL R72, R72, R120.reuse ;  /* 0x0000007848487220 */ /* 0x080fe20000400000 */
[-C--:B------:R-:W-:Y:S01]  /*7b20*/  FMUL R75, R75, R120.reuse ;  /* 0x000000784b4b7220 */ /* 0x080fe20000400000 */
[-C--:B------:R-:W-:Y:S01]  /*7b30*/  FMUL R77, R77, R120.reuse ;  /* 0x000000784d4d7220 */ /* 0x080fe20000400000 */
[-C--:B------:R-:W-:Y:S01]  /*7b40*/  FMUL R78, R78, R120.reuse ;  /* 0x000000784e4e7220 */ /* 0x080fe20000400000 */
[-C--:B------:R-:W-:Y:S01]  /*7b50*/  FMUL R79, R79, R120.reuse ;  /* 0x000000784f4f7220 */ /* 0x080fe20000400000 */
[-C--:B------:R-:W-:Y:S01]  /*7b60*/  FMUL R80, R80, R120.reuse ;  /* 0x0000007850507220 */ /* 0x080fe20000400000 */
[-C--:B------:R-:W-:Y:S01]  /*7b70*/  FMUL R82, R82, R120.reuse ;  /* 0x0000007852527220 */ /* 0x080fe20000400000 */
[----:B------:R-:W-:Y:S01]  /*7b80*/  FMUL R84, R84, R120 ;  /* 0x0000007854547220 */ /* 0x000fe20000400000 */
[----:B0-----:R-:W-:-:S02]  /*7b90*/  @P3 IMAD.MOV.U32 R6, RZ, RZ, R12 ;  /* 0x000000ffff063224 */ /* 0x001fc400078e000c */
[-C--:B------:R-:W-:Y:S01]  /*7ba0*/  FMUL R85, R85, R120.reuse ;  /* 0x0000007855557220 */ /* 0x080fe20000400000 */
[--C-:B------:R-:W-:Y:S02]  /*7bb0*/  @P3 IMAD.MOV.U32 R7, RZ, RZ, R13.reuse ;  /* 0x000000ffff073224 */ /* 0x100fe400078e000d */
[----:B------:R-:W-:Y:S01]  /*7bc0*/  FMUL R86, R86, R120 ;  /* 0x0000007856567220 */ /* 0x000fe20000400000 */
[----:B------:R-:W-:Y:S01]  /*7bd0*/  F2FP.BF16.F32.PACK_AB R84, RZ, R84 ;  /* 0x00000054ff54723e */ /* 0x000fe200000010ff */
[-C--:B------:R-:W-:Y:S01]  /*7be0*/  FMUL R87, R87, R120.reuse ;  /* 0x0000007857577220 */ /* 0x080fe20000400000 */
[----:B------:R-:W-:Y:S01]  /*7bf0*/  F2FP.BF16.F32.PACK_AB R85, RZ, R85 ;  /* 0x00000055ff55723e */ /* 0x000fe200000010ff */
[----:B------:R0:W-:Y:S01]  /*7c00*/  @P3 STG.E.U16 desc[UR36][R6.64+0x32], R103 ;  /* 0x0000326706003986 */ /* 0x0001e2000c101524 */
[C---:B------:R-:W-:Y:S01]  /*7c10*/  ISETP.GT.AND P3, PT, R3.reuse, 0x21, P0 ;  /* 0x000000210300780c */ /* 0x040fe20000764270 */
[----:B------:R-:W-:Y:S01]  /*7c20*/  FMUL R30, R30, R120 ;  /* 0x000000781e1e7220 */ /* 0x000fe20000400000 */
[----:B------:R-:W-:Y:S01]  /*7c30*/  F2FP.BF16.F32.PACK_AB R86, RZ, R86 ;  /* 0x00000056ff56723e */ /* 0x000fe200000010ff */
[----:B------:R-:W-:Y:S01]  /*7c40*/  @P5 STG.E.U16 desc[UR36][R4.64+0x40], R104 ;  /* 0x0000406804005986 */ /* 0x000fe2000c101524 */
[----:B------:R-:W-:Y:S01]  /*7c50*/  ISETP.GT.AND P5, PT, R3, 0x28, P1 ;  /* 0x000000280300780c */ /* 0x000fe20000fa4270 */
[-C--:B------:R-:W-:Y:S01]  /*7c60*/  FMUL R31, R31, R120.reuse ;  /* 0x000000781f1f7220 */ /* 0x080fe20000400000 */
        /* <DEDUP_REMOVED lines=9> */
[-C--:B------:R-:W-:Y:S01]  /*7d00*/  FMUL R33, R33, R120.reuse ;  /* 0x0000007821217220 */ /* 0x080fe20000400000 */
[-C--:B------:R-:W-:Y:S01]  /*7d10*/  FMUL R34, R34, R120.reuse ;  /* 0x0000007822227220 */ /* 0x080fe20000400000 */
        /* <DEDUP_REMOVED lines=13> */
[----:B0-----:R-:W-:Y:S01]  /*7df0*/  @P3 IMAD.MOV.U32 R6, RZ, RZ, R12 ;  /* 0x000000ffff063224 */ /* 0x001fe200078e000c */
[----:B------:R-:W-:Y:S01]  /*7e00*/  F2FP.BF16.F32.PACK_AB R38, RZ, R38 ;  /* 0x00000026ff26723e */ /* 0x000fe200000010ff */
[----:B------:R-:W-:-:S02]  /*7e10*/  @P3 IMAD.MOV.U32 R7, RZ, RZ, R13 ;  /* 0x000000ffff073224 */ /* 0x000fc400078e000d */
[-C--:B------:R-:W-:Y:S01]  /*7e20*/  FMUL R41, R41, R120.reuse ;  /* 0x0000007829297220 */ /* 0x080fe20000400000 */
[----:B------:R-:W-:Y:S01]  /*7e30*/  F2FP.BF16.F32.PACK_AB R39, RZ, R39 ;  /* 0x00000027ff27723e */ /* 0x000fe200000010ff */
[----:B------:R-:W-:Y:S01]  /*7e40*/  FMUL R42, R42, R120 ;  /* 0x000000782a2a7220 */ /* 0x000fe20000400000 */
[----:B------:R-:W-:Y:S01]  /*7e50*/  F2FP.BF16.F32.PACK_AB R40, RZ, R40 ;  /* 0x00000028ff28723e */ /* 0x000fe200000010ff */
        /* <DEDUP_REMOVED lines=12> */
[----:B0-----:R-:W-:Y:S01]  /*7f20*/  @P2 IMAD.MOV.U32 R6, RZ, RZ, R12 ;  /* 0x000000ffff062224 */ /* 0x001fe200078e000c */
[----:B------:R-:W-:Y:S01]  /*7f30*/  F2FP.BF16.F32.PACK_AB R44, RZ, R44 ;  /* 0x0000002cff2c723e */ /* 0x000fe200000010ff */
[----:B------:R-:W-:-:S02]  /*7f40*/  @P2 IMAD.MOV.U32 R7, RZ, RZ, R13 ;  /* 0x000000ffff072224 */ /* 0x000fc400078e000d */
[-C--:B------:R-:W-:Y:S01]  /*7f50*/  FMUL R46, R46, R120.reuse ;  /* 0x000000782e2e7220 */ /* 0x080fe20000400000 */
[-C--:B------:R-:W-:Y:S01]  /*7f60*/  FMUL R47, R47, R120.reuse ;  /* 0x000000782f2f7220 */ /* 0x080fe20000400000 */
[----:B------:R-:W-:Y:S01]  /*7f70*/  F2FP.BF16.F32.PACK_AB R45, RZ, R45 ;  /* 0x0000002dff2d723e */ /* 0x000fe200000010ff */
[-C--:B------:R-:W-:Y:S01]  /*7f80*/  FMUL R48, R48, R120.reuse ;  /* 0x0000007830307220 */ /* 0x080fe20000400000 */
[----:B------:R0:W-:Y:S01]  /*7f90*/  @P2 STG.E.U16 desc[UR36][R6.64+0x50], R110 ;  /* 0x0000506e06002986 */ /* 0x0001e2000c101524 */
[----:B------:R-:W-:Y:S01]  /*7fa0*/  ISETP.GT.AND P2, PT, R3, 0x30, P0 ;  /* 0x000000300300780c */ /* 0x000fe20000744270 */
        /* <DEDUP_REMOVED lines=10> */
[----:B0-----:R-:W-:-:S02]  /*8050*/  @P3 IMAD.MOV.U32 R6, RZ, RZ, R12 ;  /* 0x000000ffff063224 */ /* 0x001fc400078e000c */
[-C--:B------:R-:W-:Y:S01]  /*8060*/  FMUL R54, R54, R120.reuse ;  /* 0x0000007836367220 */ /* 0x080fe20000400000 */
[----:B------:R-:W-:Y:S02]  /*8070*/  @P3 IMAD.MOV.U32 R7, RZ, RZ, R13 ;  /* 0x000000ffff073224 */ /* 0x000fe400078e000d */
[----:B------:R-:W-:Y:S01]  /*8080*/  FMUL R55, R55, R120 ;  /* 0x0000007837377220 */ /* 0x000fe20000400000 */
[----:B------:R-:W-:Y:S02]  /*8090*/  F2FP.BF16.F32.PACK_AB R51, RZ, R51 ;  /* 0x00000033ff33723e */ /* 0x000fe400000010ff */
[----:B------:R-:W-:Y:S01]  /*80a0*/  F2FP.BF16.F32.PACK_AB R52, RZ, R52 ;  /* 0x00000034ff34723e */ /* 0x000fe200000010ff */
[----:B------:R0:W-:Y:S01]  /*80b0*/  @P3 STG.E.U16 desc[UR36][R6.64+0x52], R111 ;  /* 0x0000526f06003986 */ /* 0x0001e2000c101524 */
[----:B------:R-:W-:Y:S02]  /*80c0*/  ISETP.GT.AND P3, PT, R3, 0x31, P0 ;  /* 0x000000310300780c */ /* 0x000fe40000764270 */
[----:B------:R-:W-:Y:S01]  /*80d0*/  F2FP.BF16.F32.PACK_AB R53, RZ, R53 ;  /* 0x00000035ff35723e */ /* 0x000fe200000010ff */
[----:B------:R-:W-:Y:S01]  /*80e0*/  @P5 STG.E.U16 desc[UR36][R4.64+0x60], R112 ;  /* 0x0000607004005986 */ /* 0x000fe2000c101524 */
[----:B------:R-:W-:-:S02]  /*80f0*/  IADD3 R58, P5, R15, R12, RZ ;  /* 0x0000000c0f3a7210 */ /* 0x000fc40007fbe0ff */
[----:B------:R-:W-:Y:S01]  /*8100*/  F2FP.BF16.F32.PACK_AB R54, RZ, R54 ;  /* 0x00000036ff36723e */ /* 0x000fe200000010ff */
[----:B------:R-:W-:Y:S01]  /*8110*/  @P4 STG.E.U16 desc[UR36][R4.64+0x62], R113 ;  /* 0x0000627104004986 */ /* 0x000fe2000c101524 */
[----:B------:R-:W-:Y:S01]  /*8120*/  ISETP.GT.AND P4, PT, R3, 0x38, P1 ;  /* 0x000000380300780c */ /* 0x000fe20000f84270 */
[--C-:B------:R-:W-:Y:S01]  /*8130*/  IMAD.X R59, R21, 0x1, R13.reuse, P5 ;  /* 0x00000001153b7824 */ /* 0x100fe200028e060d */
[----:B------:R-:W-:Y:S01]  /*8140*/  ISETP.GT.AND P1, PT, R3, 0x39, P1 ;  /* 0x000000390300780c */ /* 0x000fe20000f24270 */
[----:B0-----:R-:W-:Y:S01]  /*8150*/  @P2 IMAD.MOV.U32 R6, RZ, RZ, R12 ;  /* 0x000000ffff062224 */ /* 0x001fe200078e000c */
[----:B------:R-:W-:Y:S01]  /*8160*/  F2FP.BF16.F32.PACK_AB R55, RZ, R55 ;  /* 0x00000037ff37723e */ /* 0x000fe200000010ff */
[----:B------:R-:W-:-:S05]  /*8170*/  @P2 IMAD.MOV.U32 R7, RZ, RZ, R13 ;  /* 0x000000ffff072224 */ /* 0x000fca00078e000d */
[----:B------:R0:W-:Y:S01]  /*8180*/  @P2 STG.E.U16 desc[UR36][R6.64+0x60], R114 ;  /* 0x0000607206002986 */ /* 0x0001e2000c101524 */
[C---:B------:R-:W-:Y:S02]  /*8190*/  ISETP.GT.AND P2, PT, R3.reuse, 0x38, P0 ;  /* 0x000000380300780c */ /* 0x040fe40000744270 */
[----:B------:R-:W-:Y:S01]  /*81a0*/  ISETP.GT.AND P0, PT, R3, 0x39, P0 ;  /* 0x000000390300780c */ /* 0x000fe20000704270 */
[----:B0-----:R-:W-:Y:S02]  /*81b0*/  @P3 IMAD.MOV.U32 R6, RZ, RZ, R12 ;  /* 0x000000ffff063224 */ /* 0x001fe400078e000c */
[----:B------:R-:W-:-:S08]  /*81c0*/  @P3 IMAD.MOV.U32 R7, RZ, RZ, R13 ;  /* 0x000000ffff073224 */ /* 0x000fd000078e000d */
[----:B------:R-:W-:Y:S02]  /*81d0*/  @P2 IMAD.MOV.U32 R8, RZ, RZ, R12 ;  /* 0x000000ffff082224 */ /* 0x000fe400078e000c */
[----:B------:R-:W-:Y:S01]  /*81e0*/  @P2 IMAD.MOV.U32 R9, RZ, RZ, R13 ;  /* 0x000000ffff092224 */ /* 0x000fe200078e000d */
[----:B------:R-:W-:Y:S01]  /*81f0*/  @P3 STG.E.U16 desc[UR36][R6.64+0x62], R115 ;  /* 0x0000627306003986 */ /* 0x000fe2000c101524 */
[----:B------:R-:W-:-:S03]  /*8200*/  ISETP.GT.AND P3, PT, R0, 0x80, PT ;  /* 0x000000800000780c */ /* 0x000fc60003f64270 */
[----:B------:R-:W-:Y:S01]  /*8210*/  @P4 STG.E.U16 desc[UR36][R4.64+0x70], R116 ;  /* 0x0000707404004986 */ /* 0x000fe2000c101524 */
[----:B------:R-:W-:-:S03]  /*8220*/  IADD3 R88, P4, R15, R4, RZ ;  /* 0x000000040f587210 */ /* 0x000fc60007f9e0ff */
[----:B------:R-:W-:Y:S01]  /*8230*/  @P1 STG.E.U16 desc[UR36][R4.64+0x72], R117 ;  /* 0x0000727504001986 */ /* 0x000fe2000c101524 */
[----:B------:R-:W-:Y:S01]  /*8240*/  ISETP.GT.AND P1, PT, R3, RZ, P3 ;  /* 0x000000ff0300720c */ /* 0x000fe20001f24270 */
[----:B------:R-:W-:Y:S02]  /*8250*/  IMAD.X R89, R21, 0x1, R5, P4 ;  /* 0x0000000115597824 */ /* 0x000fe400020e0605 */
[----:B------:R0:W-:Y:S01]  /*8260*/  @P2 STG.E.U16 desc[UR36][R8.64+0x70], R118 ;  /* 0x0000707608002986 */ /* 0x0001e2000c101524 */
[----:B------:R-:W-:Y:S01]  /*8270*/  ISETP.GT.AND P2, PT, R0, 0x88, PT ;  /* 0x000000880000780c */ /* 0x000fe20003f44270 */
[----:B0-----:R-:W-:Y:S02]  /*8280*/  @P0 IMAD.MOV.U32 R8, RZ, RZ, R12 ;  /* 0x000000ffff080224 */ /* 0x001fe400078e000c */
[----:B------:R-:W-:-:S05]  /*8290*/  @P0 IMAD.MOV.U32 R9, RZ, RZ, R13 ;  /* 0x000000ffff090224 */ /* 0x000fca00078e000d */
[----:B------:R0:W-:Y:S01]  /*82a0*/  @P0 STG.E.U16 desc[UR36][R8.64+0x72], R119 ;  /* 0x0000727708000986 */ /* 0x0001e2000c101524 */
[----:B------:R-:W-:-:S05]  /*82b0*/  IADD3 R6, P0, R11, R4, RZ ;  /* 0x000000040b067210 */ /* 0x000fca0007f1e0ff */
[----:B------:R-:W-:Y:S01]  /*82c0*/  IMAD.X R7, R21, 0x1, R5, P0 ;  /* 0x0000000115077824 */ /* 0x000fe200000e0605 */
[----:B------:R-:W-:-:S04]  /*82d0*/  ISETP.GT.AND P0, PT, R3, 0x1, P3 ;  /* 0x000000010300780c */ /* 0x000fc80001f04270 */
[----:B------:R1:W-:Y:S01]  /*82e0*/  @P1 STG.E.U16 desc[UR36][R6.64], R56 ;  /* 0x0000003806001986 */ /* 0x0003e2000c101524 */
[----:B0-----:R-:W-:Y:S02]  /*82f0*/  IADD3 R8, P4, R11, R12, RZ ;  /* 0x0000000c0b087210 */ /* 0x001fe40007f9e0ff */
[----:B------:R-:W-:-:S03]  /*8300*/  ISETP.GT.AND P1, PT, R3, RZ, P2 ;  /* 0x000000ff0300720c */ /* 0x000fc60001724270 */
[----:B------:R-:W-:Y:S01]  /*8310*/  IMAD.X R9, R21, 0x1, R13, P4 ;  /* 0x0000000115097824 */ /* 0x000fe200020e060d */
[C---:B------:R-:W-:Y:S02]  /*8320*/  ISETP.GT.AND P4, PT, R3.reuse, 0x1, P2 ;  /* 0x000000010300780c */ /* 0x040fe40001784270 */
[----:B------:R0:W-:Y:S01]  /*8330*/  @P0 STG.E.U16 desc[UR36][R88.64], R23 ;  /* 0x0000001758000986 */ /* 0x0001e2000c101524 */
[----:B------:R-:W-:Y:S02]  /*8340*/  ISETP.GT.AND P0, PT, R3, 0x9, P3 ;  /* 0x000000090300780c */ /* 0x000fe40001f04270 */
[----:B-1----:R-:W-:Y:S02]  /*8350*/  F2FP.BF16.F32.PACK_AB R56, RZ, R60 ;  /* 0x0000003cff38723e */ /* 0x002fe400000010ff */
[----:B------:R-:W-:Y:S02]  /*8360*/  IADD3 R60, P5, R57, R4, RZ ;  /* 0x00000004393c7210 */ /* 0x000fe40007fbe0ff */
[----:B------:R1:W-:Y:S01]  /*8370*/  @P1 STG.E.U16 desc[UR36][R8.64], R90 ;  /* 0x0000005a08001986 */ /* 0x0003e2000c101524 */
[----:B------:R-:W-:-:S02]  /*8380*/  ISETP.GT.AND P1, PT, R3, 0x8, P3 ;  /* 0x000000080300780c */ /* 0x000fc40001f24270 */
[----:B------:R-:W-:Y:S01]  /*8390*/  IMAD.X R61, R21, 0x1, R5, P5 ;  /* 0x00000001153d7824 */ /* 0x000fe200028e0605 */
[----:B------:R2:W-:Y:S01]  /*83a0*/  @P4 STG.E.U16 desc[UR36][R58.64], R20 ;  /* 0x000000143a004986 */ /* 0x0005e2000c101524 */
[----:B0-----:R-:W-:-:S04]  /*83b0*/  LOP3.LUT R23, R11, 0x12, RZ, 0xfc, !PT ;  /* 0x000000120b177812 */ /* 0x001fc800078efcff */
[C---:B------:R-:W-:Y:S02]  /*83c0*/  IADD3 R88, P4, R23.reuse, R4, RZ ;  /* 0x0000000417587210 */ /* 0x040fe40007f9e0ff */
[----:B-1----:R-:W-:-:S03]  /*83d0*/  IADD3 R90, P5, R23, R12, RZ ;  /* 0x0000000c175a7210 */ /* 0x002fc60007fbe0ff */
[----:B------:R-:W-:Y:S01]  /*83e0*/  IMAD.X R89, R21, 0x1, R5, P4 ;  /* 0x0000000115597824 */ /* 0x000fe200020e0605 */
[----:B------:R0:W-:Y:S01]  /*83f0*/  @P1 STG.E.U16 desc[UR36][R60.64], R56 ;  /* 0x000000383c001986 */ /* 0x0001e2000c101524 */
[----:B--2---:R-:W-:Y:S01]  /*8400*/  PRMT R59, R14, 0x7610, R59 ;  /* 0x000076100e3b7816 */ /* 0x004fe2000000003b */
[----:B------:R-:W-:Y:S01]  /*8410*/  FMUL R14, R62, R120 ;  /* 0x000000783e0e7220 */ /* 0x000fe20000400000 */
[----:B------:R-:W-:Y:S01]  /*8420*/  ISETP.GT.AND P1, PT, R3, 0x8, P2 ;  /* 0x000000080300780c */ /* 0x000fe20001724270 */
[----:B------:R-:W-:Y:S01]  /*8430*/  IMAD.X R91, R21, 0x1, R13, P5 ;  /* 0x00000001155b7824 */ /* 0x000fe200028e060d */
[----:B------:R-:W-:Y:S01]  /*8440*/  IADD3 R62, P4, R57, R12, RZ ;  /* 0x0000000c393e7210 */ /* 0x000fe20007f9e0ff */
[----:B------:R1:W-:Y:S01]  /*8450*/  @P0 STG.E.U16 desc[UR36][R88.64], R59 ;  /* 0x0000003b58000986 */ /* 0x0003e2000c101524 */
[----:B------:R-:W-:Y:S02]  /*8460*/  ISETP.GT.AND P0, PT, R3, 0x9, P2 ;  /* 0x000000090300780c */ /* 0x000fe40001704270 */
[----:B------:R-:W-:-:S02]  /*8470*/  F2FP.BF16.F32.PACK_AB R14, RZ, R14 ;  /* 0x0000000eff0e723e */ /* 0x000fc400000010ff */
[----:B------:R-:W-:Y:S01]  /*8480*/  F2FP.BF16.F32.PACK_AB R20, RZ, R63 ;  /* 0x0000003fff14723e */ /* 0x000fe200000010ff */
[----:B------:R-:W-:Y:S01]  /*8490*/  IMAD.X R63, R21, 0x1, R13, P4 ;  /* 0x00000001153f7824 */ /* 0x000fe200020e060d */
[----:B0-----:R-:W-:Y:S01]  /*84a0*/  PRMT R56, R14, 0x7610, R56 ;  /* 0x000076100e387816 */ /* 0x001fe20000000038 */
[----:B------:R-:W-:Y:S01]  /*84b0*/  FMUL R14, R64, R120 ;  /* 0x00000078400e7220 */ /* 0x000fe20000400000 */
[----:B------:R-:W-:Y:S02]  /*84c0*/  PRMT R58, R20, 0x7610, R58 ;  /* 0x00007610143a7816 */ /* 0x000fe4000000003a */
[C---:B------:R-:W-:Y:S01]  /*84d0*/  LOP3.LUT R61, R11.reuse, 0x20, RZ, 0xfc, !PT ;  /* 0x000000200b3d7812 */ /* 0x040fe200078efcff */
[----:B------:R0:W-:Y:S01]  /*84e0*/  @P1 STG.E.U16 desc[UR36][R62.64], R56 ;  /* 0x000000383e001986 */ /* 0x0001e2000c101524 */
[----:B-1----:R-:W-:Y:S02]  /*84f0*/  LOP3.LUT R59, R11, 0x22, RZ, 0xfc, !PT ;  /* 0x000000220b3b7812 */ /* 0x002fe400078efcff */
[----:B------:R-:W-:Y:S01]  /*8500*/  ISETP.GT.AND P1, PT, R3, 0x10, P3 ;  /* 0x000000100300780c */ /* 0x000fe20001f24270 */
[----:B------:R1:W-:Y:S01]  /*8510*/  @P0 STG.E.U16 desc[UR36][R90.64], R58 ;  /* 0x0000003a5a000986 */ /* 0x0003e2000c101524 */
[----:B------:R-:W-:-:S02]  /*8520*/  IADD3 R64, P4, R61, R4, RZ ;  /* 0x000000043d407210 */ /* 0x000fc40007f9e0ff */
[----:B------:R-:W-:Y:S02]  /*8530*/  ISETP.GT.AND P0, PT, R3, 0x11, P3 ;  /* 0x000000110300780c */ /* 0x000fe40001f04270 */
[----:B------:R-:W-:Y:S02]  /*8540*/  F2FP.BF16.F32.PACK_AB R14, RZ, R14 ;  /* 0x0000000eff0e723e */ /* 0x000fe400000010ff */
[----:B------:R-:W-:Y:S01]  /*8550*/  F2FP.BF16.F32.PACK_AB R20, RZ, R65 ;  /* 0x00000041ff14723e */ /* 0x000fe200000010ff */
[--C-:B------:R-:W-:Y:S01]  /*8560*/  IMAD.X R65, R21, 0x1, R5.reuse, P4 ;  /* 0x0000000115417824 */ /* 0x100fe200020e0605 */
[----:B0-----:R-:W-:Y:S02]  /*8570*/  IADD3 R62, P5, R59, R4, RZ ;  /* 0x000000043b3e7210 */ /* 0x001fe40007fbe0ff */
[----:B------:R-:W-:Y:S02]  /*8580*/  ISETP.GT.AND P4, PT, R3, 0x10, P2 ;  /* 0x000000100300780c */ /* 0x000fe40001784270 */
[----:B------:R-:W-:Y:S01]  /*8590*/  PRMT R56, R14, 0x7610, R56 ;  /* 0x000076100e387816 */ /* 0x000fe20000000038 */
[----:B------:R-:W-:Y:S01]  /*85a0*/  IMAD.X R63, R21, 0x1, R5, P5 ;  /* 0x00000001153f7824 */ /* 0x000fe200028e0605 */
[----:B------:R-:W-:-:S02]  /*85b0*/  F2FP.BF16.F32.PACK_AB R14, RZ, R66 ;  /* 0x00000042ff0e723e */ /* 0x000fc400000010ff */
[-C--:B------:R-:W-:Y:S01]  /*85c0*/  IADD3 R66, P5, R61, R12.reuse, RZ ;  /* 0x0000000c3d427210 */ /* 0x080fe20007fbe0ff */
[----:B------:R0:W-:Y:S01]  /*85d0*/  @P1 STG.E.U16 desc[UR36][R64.64], R56 ;  /* 0x0000003840001986 */ /* 0x0001e2000c101524 */
[----:B-1----:R-:W-:Y:S02]  /*85e0*/  PRMT R58, R20, 0x7610, R58 ;  /* 0x00007610143a7816 */ /* 0x002fe4000000003a */
[----:B------:R-:W-:Y:S01]  /*85f0*/  F2FP.BF16.F32.PACK_AB R20, RZ, R67 ;  /* 0x00000043ff14723e */ /* 0x000fe200000010ff */
[----:B------:R-:W-:Y:S01]  /*8600*/  IMAD.X R67, R21, 0x1, R13, P5 ;  /* 0x0000000115437824 */ /* 0x000fe200028e060d */
[C---:B------:R-:W-:Y:S01]  /*8610*/  ISETP.GT.AND P1, PT, R3.reuse, 0x11, P2 ;  /* 0x000000110300780c */ /* 0x040fe20001724270 */
[----:B------:R1:W-:Y:S01]  /*8620*/  @P0 STG.E.U16 desc[UR36][R62.64], R58 ;  /* 0x0000003a3e000986 */ /* 0x0003e2000c101524 */
[----:B------:R-:W-:Y:S02]  /*8630*/  ISETP.GT.AND P0, PT, R3, 0x18, P3 ;  /* 0x000000180300780c */ /* 0x000fe40001f04270 */
[----:B------:R-:W-:-:S02]  /*8640*/  IADD3 R88, P5, R59, R12, RZ ;  /* 0x0000000c3b587210 */ /* 0x000fc40007fbe0ff */
[----:B0-----:R-:W-:Y:S01]  /*8650*/  PRMT R56, R14, 0x7610, R56 ;  /* 0x000076100e387816 */ /* 0x001fe20000000038 */
[----:B------:R-:W-:Y:S01]  /*8660*/  FMUL R14, R69, R120 ;  /* 0x00000078450e7220 */ /* 0x000fe20000400000 */
[----:B------:R-:W-:Y:S01]  /*8670*/  LOP3.LUT R65, R11, 0x32, RZ, 0xfc, !PT ;  /* 0x000000320b417812 */ /* 0x000fe200078efcff */
[----:B------:R-:W-:Y:S02]  /*8680*/  IMAD.X R89, R21, 0x1, R13, P5 ;  /* 0x0000000115597824 */ /* 0x000fe400028e060d */
[----:B------:R0:W-:Y:S01]  /*8690*/  @P4 STG.E.U16 desc[UR36][R66.64], R56 ;  /* 0x0000003842004986 */ /* 0x0001e2000c101524 */
[----:B-1----:R-:W-:Y:S02]  /*86a0*/  LOP3.LUT R63, R11, 0x30, RZ, 0xfc, !PT ;  /* 0x000000300b3f7812 */ /* 0x002fe400078efcff */
[----:B------:R-:W-:Y:S02]  /*86b0*/  PRMT R58, R20, 0x7610, R58 ;  /* 0x00007610143a7816 */ /* 0x000fe4000000003a */
[----:B------:R-:W-:-:S02]  /*86c0*/  F2FP.BF16.F32.PACK_AB R20, RZ, R68 ;  /* 0x00000044ff14723e */ /* 0x000fc400000010ff */
[----:B------:R-:W-:Y:S01]  /*86d0*/  IADD3 R68, P4, R63, R4, RZ ;  /* 0x000000043f447210 */ /* 0x000fe20007f9e0ff */
[----:B------:R1:W-:Y:S01]  /*86e0*/  @P1 STG.E.U16 desc[UR36][R88.64], R58 ;  /* 0x0000003a58001986 */ /* 0x0003e2000c101524 */
[----:B------:R-:W-:Y:S02]  /*86f0*/  PRMT R60, R20, 0x7610, R60 ;  /* 0x00007610143c7816 */ /* 0x000fe4000000003c */
[----:B------:R-:W-:Y:S01]  /*8700*/  F2FP.BF16.F32.PACK_AB R14, RZ, R14 ;  /* 0x0000000eff0e723e */ /* 0x000fe200000010ff */
[--C-:B------:R-:W-:Y:S01]  /*8710*/  IMAD.X R69, R21, 0x1, R5.reuse, P4 ;  /* 0x0000000115457824 */ /* 0x100fe200020e0605 */
[----:B0-----:R-:W-:Y:S02]  /*8720*/  IADD3 R66, P4, R65, R4, RZ ;  /* 0x0000000441427210 */ /* 0x001fe40007f9e0ff */
[----:B------:R-:W-:Y:S02]  /*8730*/  F2FP.BF16.F32.PACK_AB R20, RZ, R70 ;  /* 0x00000046ff14723e */ /* 0x000fe400000010ff */
[----:B------:R-:W-:Y:S01]  /*8740*/  ISETP.GT.AND P1, PT, R3, 0x19, P3 ;  /* 0x000000190300780c */ /* 0x000fe20001f24270 */
[----:B------:R-:W-:Y:S01]  /*8750*/  IMAD.X R67, R21, 0x1, R5, P4 ;  /* 0x0000000115437824 */ /* 0x000fe200020e0605 */
[----:B------:R-:W-:Y:S01]  /*8760*/  IADD3 R70, P4, R63, R12, RZ ;  /* 0x0000000c3f467210 */ /* 0x000fe20007f9e0ff */
[----:B------:R0:W-:Y:S01]  /*8770*/  @P0 STG.E.U16 desc[UR36][R68.64], R60 ;  /* 0x0000003c44000986 */ /* 0x0001e2000c101524 */
[----:B------:R-:W-:-:S02]  /*8780*/  ISETP.GT.AND P0, PT, R3, 0x18, P2 ;  /* 0x000000180300780c */ /* 0x000fc40001704270 */
[----:B-1----:R-:W-:Y:S01]  /*8790*/  PRMT R58, R14, 0x7610, R58 ;  /* 0x000076100e3a7816 */ /* 0x002fe2000000003a */
[----:B------:R-:W-:Y:S01]  /*87a0*/  FMUL R14, R71, R120 ;  /* 0x00000078470e7220 */ /* 0x000fe20000400000 */
[--C-:B------:R-:W-:Y:S01]  /*87b0*/  IMAD.X R71, R21, 0x1, R13.reuse, P4 ;  /* 0x0000000115477824 */ /* 0x100fe200020e060d */
[----:B------:R-:W-:Y:S02]  /*87c0*/  ISETP.GT.AND P4, PT, R3, 0x19, P2 ;  /* 0x000000190300780c */ /* 0x000fe40001784270 */
[----:B------:R-:W-:Y:S02]  /*87d0*/  F2FP.BF16.F32.PACK_AB R56, RZ, R72 ;  /* 0x00000048ff38723e */ /* 0x000fe400000010ff */
[----:B------:R-:W-:Y:S01]  /*87e0*/  IADD3 R72, P5, R65, R12, RZ ;  /* 0x0000000c41487210 */ /* 0x000fe20007fbe0ff */
[----:B------:R1:W-:Y:S01]  /*87f0*/  @P1 STG.E.U16 desc[UR36][R66.64], R58 ;  /* 0x0000003a42001986 */ /* 0x0003e2000c101524 */
[----:B------:R-:W-:Y:S02]  /*8800*/  PRMT R62, R20, 0x7610, R62 ;  /* 0x00007610143e7816 */ /* 0x000fe4000000003e */
[----:B------:R-:W-:Y:S01]  /*8810*/  F2FP.BF16.F32.PACK_AB R20, RZ, R14 ;  /* 0x0000000eff14723e */ /* 0x000fe200000010ff */
[----:B------:R-:W-:Y:S01]  /*8820*/  FMUL R14, R73, R120 ;  /* 0x00000078490e7220 */ /* 0x000fe20000400000 */
[----:B0-----:R-:W-:Y:S01]  /*8830*/  LOP3.LUT R69, R11, 0x40, RZ, 0xfc, !PT ;  /* 0x000000400b457812 */ /* 0x001fe200078efcff */
[----:B------:R-:W-:Y:S01]  /*8840*/  IMAD.X R73, R21, 0x1, R13, P5 ;  /* 0x0000000115497824 */ /* 0x000fe200028e060d */
[C---:B------:R-:W-:Y:S01]  /*8850*/  ISETP.GT.AND P1, PT, R3.reuse, 0x20, P3 ;  /* 0x000000200300780c */ /* 0x040fe20001f24270 */
[----:B------:R0:W-:Y:S01]  /*8860*/  @P0 STG.E.U16 desc[UR36][R70.64], R62 ;  /* 0x0000003e46000986 */ /* 0x0001e2000c101524 */
[----:B------:R-:W-:-:S02]  /*8870*/  ISETP.GT.AND P0, PT, R3, 0x21, P3 ;  /* 0x000000210300780c */ /* 0x000fc40001f04270 */
[----:B------:R-:W-:Y:S01]  /*8880*/  IADD3 R88, P5, R69, R4, RZ ;  /* 0x0000000445587210 */ /* 0x000fe20007fbe0ff */
[----:B------:R2:W-:Y:S01]  /*8890*/  @P4 STG.E.U16 desc[UR36][R72.64], R20 ;  /* 0x0000001448004986 */ /* 0x0005e2000c101524 */
[----:B-1----:R-:W-:Y:S02]  /*88a0*/  LOP3.LUT R67, R11, 0x42, RZ, 0xfc, !PT ;  /* 0x000000420b437812 */ /* 0x002fe400078efcff */
[----:B------:R-:W-:Y:S01]  /*88b0*/  F2FP.BF16.F32.PACK_AB R14, RZ, R14 ;  /* 0x0000000eff0e723e */ /* 0x000fe200000010ff */
[----:B------:R-:W-:-:S03]  /*88c0*/  IMAD.X R89, R21, 0x1, R5, P5 ;  /* 0x0000000115597824 */ /* 0x000fc600028e0605 */
[----:B------:R-:W-:Y:S01]  /*88d0*/  PRMT R58, R14, 0x7610, R58 ;  /* 0x000076100e3a7816 */ /* 0x000fe2000000003a */
[----:B------:R-:W-:Y:S01]  /*88e0*/  FMUL R14, R74, R120 ;  /* 0x000000784a0e7220 */ /* 0x000fe20000400000 */
[----:B0-----:R-:W-:Y:S01]  /*88f0*/  IADD3 R70, P4, R67, R4, RZ ;  /* 0x0000000443467210 */ /* 0x001fe20007f9e0ff */
[----:B------:R0:W-:Y:S01]  /*8900*/  @P1 STG.E.U16 desc[UR36][R88.64], R56 ;  /* 0x0000003858001986 */ /* 0x0001e2000c101524 */
[----:B------:R-:W-:Y:S02]  /*8910*/  ISETP.GT.AND P1, PT, R3, 0x20, P2 ;  /* 0x000000200300780c */ /* 0x000fe40001724270 */
[----:B------:R-:W-:Y:S01]  /*8920*/  F2FP.BF16.F32.PACK_AB R14, RZ, R14 ;  /* 0x0000000eff0e723e */ /* 0x000fe200000010ff */
[----:B------:R-:W-:Y:S01]  /*8930*/  IMAD.X R71, R21, 0x1, R5, P4 ;  /* 0x0000000115477824 */ /* 0x000fe200020e0605 */
[----:B------:R-:W-:Y:S02]  /*8940*/  IADD3 R74, P4, R69, R12, RZ ;  /* 0x0000000c454a7210 */ /* 0x000fe40007f9e0ff */
[----:B--2---:R-:W-:-:S02]  /*8950*/  F2FP.BF16.F32.PACK_AB R20, RZ, R75 ;  /* 0x0000004bff14723e */ /* 0x004fc400000010ff */
[----:B------:R1:W-:Y:S01]  /*8960*/  @P0 STG.E.U16 desc[UR36][R70.64], R58 ;  /* 0x0000003a46000986 */ /* 0x0003e2000c101524 */
[----:B------:R-:W-:Y:S01]  /*8970*/  ISETP.GT.AND P0, PT, R3, 0x21, P2 ;  /* 0x000000210300780c */ /* 0x000fe20001704270 */
[--C-:B------:R-:W-:Y:S01]  /*8980*/  IMAD.X R75, R21, 0x1, R13.reuse, P4 ;  /* 0x00000001154b7824 */ /* 0x100fe200020e060d */
[----:B0-----:R-:W-:Y:S02]  /*8990*/  IADD3 R88, P5, R67, R12, RZ ;  /* 0x0000000c43587210 */ /* 0x001fe40007fbe0ff */
[----:B------:R-:W-:Y:S01]  /*89a0*/  PRMT R56, R14, 0x7610, R56 ;  /* 0x000076100e387816 */ /* 0x000fe20000000038 */
[----:B------:R-:W-:Y:S01]  /*89b0*/  FMUL R14, R76, R120 ;  /* 0x000000784c0e7220 */ /* 0x000fe20000400000 */
[----:B------:R-:W-:Y:S01]  /*89c0*/  PRMT R60, R20, 0x7610, R60 ;  /* 0x00007610143c7816 */ /* 0x000fe2000000003c */
[----:B------:R-:W-:Y:S01]  /*89d0*/  IMAD.X R89, R21, 0x1, R13, P5 ;  /* 0x0000000115597824 */ /* 0x000fe200028e060d */
[----:B------:R-:W-:Y:S01]  /*89e0*/  LOP3.LUT R73, R11, 0x50, RZ, 0xfc, !PT ;  /* 0x000000500b497812 */ /* 0x000fe200078efcff */
[----:B------:R0:W-:Y:S01]  /*89f0*/  @P1 STG.E.U16 desc[UR36][R74.64], R56 ;  /* 0x000000384a001986 */ /* 0x0001e2000c101524 */
[----:B------:R-:W-:-:S02]  /*8a00*/  ISETP.GT.AND P1, PT, R3, 0x28, P3 ;  /* 0x000000280300780c */ /* 0x000fc40001f24270 */
[----:B-1----:R-:W-:Y:S01]  /*8a10*/  LOP3.LUT R71, R11, 0x52, RZ, 0xfc, !PT ;  /* 0x000000520b477812 */ /* 0x002fe200078efcff */
[----:B------:R1:W-:Y:S01]  /*8a20*/  @P0 STG.E.U16 desc[UR36][R88.64], R60 ;  /* 0x0000003c58000986 */ /* 0x0003e2000c101524 */
[----:B------:R-:W-:Y:S02]  /*8a30*/  IADD3 R76, P4, R73, R4, RZ ;  /* 0x00000004494c7210 */ /* 0x000fe40007f9e0ff */
[----:B------:R-:W-:Y:S02]  /*8a40*/  ISETP.GT.AND P0, PT, R3, 0x29, P3 ;  /* 0x000000290300780c */ /* 0x000fe40001f04270 */
[----:B------:R-:W-:Y:S02]  /*8a50*/  F2FP.BF16.F32.PACK_AB R14, RZ, R14 ;  /* 0x0000000eff0e723e */ /* 0x000fe400000010ff */
[----:B------:R-:W-:Y:S01]  /*8a60*/  F2FP.BF16.F32.PACK_AB R20, RZ, R77 ;  /* 0x0000004dff14723e */ /* 0x000fe200000010ff */
[----:B------:R-:W-:Y:S01]  /*8a70*/  IMAD.X R77, R21, 0x1, R5, P4 ;  /* 0x00000001154d7824 */ /* 0x000fe200020e0605 */
[----:B0-----:R-:W-:-:S02]  /*8a80*/  IADD3 R74, P5, R71, R4, RZ ;  /* 0x00000004474a7210 */ /* 0x001fc40007fbe0ff */
[----:B------:R-:W-:Y:S02]  /*8a90*/  ISETP.GT.AND P4, PT, R3, 0x28, P2 ;  /* 0x000000280300780c */ /* 0x000fe40001784270 */
[----:B------:R-:W-:Y:S01]  /*8aa0*/  PRMT R56, R14, 0x7610, R56 ;  /* 0x000076100e387816 */ /* 0x000fe20000000038 */
[----:B------:R-:W-:Y:S01]  /*8ab0*/  IMAD.X R75, R21, 0x1, R5, P5 ;  /* 0x00000001154b7824 */ /* 0x000fe200028e0605 */
[----:B------:R-:W-:Y:S02]  /*8ac0*/  F2FP.BF16.F32.PACK_AB R14, RZ, R78 ;  /* 0x0000004eff0e723e */ /* 0x000fe400000010ff */
[----:B------:R-:W-:Y:S01]  /*8ad0*/  IADD3 R78, P5, R73, R12, RZ ;  /* 0x0000000c494e7210 */ /* 0x000fe20007fbe0ff */
[----:B------:R0:W-:Y:S01]  /*8ae0*/  @P1 STG.E.U16 desc[UR36][R76.64], R56 ;  /* 0x000000384c001986 */ /* 0x0001e2000c101524 */
[----:B------:R-:W-:Y:S02]  /*8af0*/  PRMT R58, R20, 0x7610, R58 ;  /* 0x00007610143a7816 */ /* 0x000fe4000000003a */
[----:B------:R-:W-:Y:S01]  /*8b00*/  F2FP.BF16.F32.PACK_AB R20, RZ, R79 ;  /* 0x0000004fff14723e */ /* 0x000fe200000010ff */
[----:B------:R-:W-:Y:S01]  /*8b10*/  IMAD.X R79, R21, 0x1, R13, P5 ;  /* 0x00000001154f7824 */ /* 0x000fe200028e060d */
[C---:B------:R-:W-:Y:S01]  /*8b20*/  ISETP.GT.AND P1, PT, R3.reuse, 0x29, P2 ;  /* 0x000000290300780c */ /* 0x040fe20001724270 */
[----:B------:R2:W-:Y:S01]  /*8b30*/  @P0 STG.E.U16 desc[UR36][R74.64], R58 ;  /* 0x0000003a4a000986 */ /* 0x0005e2000c101524 */
[----:B------:R-:W-:-:S02]  /*8b40*/  ISETP.GT.AND P0, PT, R3, 0x30, P3 ;  /* 0x000000300300780c */ /* 0x000fc40001f04270 */
[----:B-1----:R-:W-:Y:S02]  /*8b50*/  IADD3 R88, P5, R71, R12, RZ ;  /* 0x0000000c47587210 */ /* 0x002fe40007fbe0ff */
[----:B0-----:R-:W-:Y:S01]  /*8b60*/  PRMT R56, R14, 0x7610, R56 ;  /* 0x000076100e387816 */ /* 0x001fe20000000038 */
[----:B------:R-:W-:Y:S01]  /*8b70*/  FMUL R14, R81, R120 ;  /* 0x00000078510e7220 */ /* 0x000fe20000400000 */
[----:B------:R-:W-:Y:S01]  /*8b80*/  LOP3.LUT R77, R11, 0x62, RZ, 0xfc, !PT ;  /* 0x000000620b4d7812 */ /* 0x000fe200078efcff */
[----:B------:R-:W-:Y:S02]  /*8b90*/  IMAD.X R89, R21, 0x1, R13, P5 ;  /* 0x0000000115597824 */ /* 0x000fe400028e060d */
[----:B------:R0:W-:Y:S01]  /*8ba0*/  @P4 STG.E.U16 desc[UR36][R78.64], R56 ;  /* 0x000000384e004986 */ /* 0x0001e2000c101524 */
[----:B--2---:R-:W-:Y:S02]  /*8bb0*/  LOP3.LUT R75, R11, 0x60, RZ, 0xfc, !PT ;  /* 0x000000600b4b7812 */ /* 0x004fe400078efcff */
[----:B------:R-:W-:-:S02]  /*8bc0*/  PRMT R58, R20, 0x7610, R58 ;  /* 0x00007610143a7816 */ /* 0x000fc4000000003a */
[----:B------:R-:W-:Y:S02]  /*8bd0*/  F2FP.BF16.F32.PACK_AB R20, RZ, R80 ;  /* 0x00000050ff14723e */ /* 0x000fe400000010ff */
[----:B------:R-:W-:Y:S01]  /*8be0*/  IADD3 R80, P4, R75, R4, RZ ;  /* 0x000000044b507210 */ /* 0x000fe20007f9e0ff */
[----:B------:R1:W-:Y:S01]  /*8bf0*/  @P1 STG.E.U16 desc[UR36][R88.64], R58 ;  /* 0x0000003a58001986 */ /* 0x0003e2000c101524 */
[----:B------:R-:W-:Y:S02]  /*8c00*/  PRMT R60, R20, 0x7610, R60 ;  /* 0x00007610143c7816 */ /* 0x000fe4000000003c */
[----:B------:R-:W-:Y:S01]  /*8c10*/  F2FP.BF16.F32.PACK_AB R14, RZ, R14 ;  /* 0x0000000eff0e723e */ /* 0x000fe200000010ff */
[----:B------:R-:W-:Y:S01]  /*8c20*/  IMAD.X R81, R21, 0x1, R5, P4 ;  /* 0x0000000115517824 */ /* 0x000fe200020e0605 */
[----:B0-----:R-:W-:Y:S02]  /*8c30*/  IADD3 R78, P4, R77, R4, RZ ;  /* 0x000000044d4e7210 */ /* 0x001fe40007f9e0ff */
[----:B------:R-:W-:-:S02]  /*8c40*/  F2FP.BF16.F32.PACK_AB R20, RZ, R82 ;  /* 0x00000052ff14723e */ /* 0x000fc400000010ff */
[----:B------:R-:W-:Y:S01]  /*8c50*/  PRMT R56, R14, 0x7610, R56 ;  /* 0x000076100e387816 */ /* 0x000fe20000000038 */
[----:B------:R-:W-:Y:S01]  /*8c60*/  IMAD.X R79, R21, 0x1, R5, P4 ;  /* 0x00000001154f7824 */ /* 0x000fe200020e0605 */
[----:B------:R-:W-:Y:S01]  /*8c70*/  IADD3 R82, P4, R75, R12, RZ ;  /* 0x0000000c4b527210 */ /* 0x000fe20007f9e0ff */
[----:B------:R0:W-:Y:S01]  /*8c80*/  @P0 STG.E.U16 desc[UR36][R80.64], R60 ;  /* 0x0000003c50000986 */ /* 0x0001e2000c101524 */
[----:B------:R-:W-:Y:S01]  /*8c90*/  ISETP.GT.AND P1, PT, R3, 0x31, P3 ;  /* 0x000000310300780c */ /* 0x000fe20001f24270 */
[-C--:B------:R-:W-:Y:S01]  /*8ca0*/  FMUL R14, R83, R120.reuse ;  /* 0x00000078530e7220 */ /* 0x080fe20000400000 */
[----:B------:R-:W-:Y:S01]  /*8cb0*/  ISETP.GT.AND P0, PT, R3, 0x30, P2 ;  /* 0x000000300300780c */ /* 0x000fe20001704270 */
[----:B------:R-:W-:Y:S01]  /*8cc0*/  IMAD.X R83, R21, 0x1, R13, P4 ;  /* 0x0000000115537824 */ /* 0x000fe200020e060d */
[----:B------:R-:W-:Y:S01]  /*8cd0*/  ISETP.GT.AND P4, PT, R3, 0x31, P2 ;  /* 0x000000310300780c */ /* 0x000fe20001784270 */
[----:B-1----:R-:W-:Y:S01]  /*8ce0*/  FMUL R58, R28, R120 ;  /* 0x000000781c3a7220 */ /* 0x002fe20000400000 */
[----:B------:R-:W-:-:S04]  /*8cf0*/  F2FP.BF16.F32.PACK_AB R14, RZ, R14 ;  /* 0x0000000eff0e723e */ /* 0x000fc800000010ff */
[----:B------:R-:W-:Y:S01]  /*8d00*/  PRMT R62, R14, 0x7610, R62 ;  /* 0x000076100e3e7816 */ /* 0x000fe2000000003e */
[----:B------:R-:W-:Y:S01]  /*8d10*/  FMUL R14, R25, R120 ;  /* 0x00000078190e7220 */ /* 0x000fe20000400000 */
[----:B0-----:R-:W-:Y:S01]  /*8d20*/  IADD3 R80, P5, R77, R12, RZ ;  /* 0x0000000c4d507210 */ /* 0x001fe20007fbe0ff */
[----:B------:R0:W-:Y:S01]  /*8d30*/  @P1 STG.E.U16 desc[UR36][R78.64], R56 ;  /* 0x000000384e001986 */ /* 0x0001e2000c101524 */
[C---:B------:R-:W-:Y:S01]  /*8d40*/  ISETP.GT.AND P1, PT, R0.reuse, 0x100, PT ;  /* 0x000001000000780c */ /* 0x040fe20003f24270 */
[----:B------:R-:W-:Y:S01]  /*8d50*/  FMUL R60, R29, R120 ;  /* 0x000000781d3c7220 */ /* 0x000fe20000400000 */
[----:B------:R-:W-:Y:S01]  /*8d60*/  F2FP.BF16.F32.PACK_AB R14, RZ, R14 ;  /* 0x0000000eff0e723e */ /* 0x000fe200000010ff */
[----:B------:R-:W-:Y:S01]  /*8d70*/  IMAD.X R81, R21, 0x1, R13, P5 ;  /* 0x0000000115517824 */ /* 0x000fe200028e060d */
[----:B------:R1:W-:Y:S01]  /*8d80*/  @P0 STG.E.U16 desc[UR36][R82.64], R20 ;  /* 0x0000001452000986 */ /* 0x0003e2000c101524 */
[----:B------:R-:W-:Y:S01]  /*8d90*/  ISETP.GT.AND P0, PT, R0, 0x108, PT ;  /* 0x000001080000780c */ /* 0x000fe20003f04270 */
[----:B------:R-:W-:Y:S01]  /*8da0*/  FMUL R0, R24, R120 ;  /* 0x0000007818007220 */ /* 0x000fe20000400000 */
[----:B------:R-:W-:Y:S01]  /*8db0*/  F2FP.BF16.F32.PACK_AB R58, RZ, R58 ;  /* 0x0000003aff3a723e */ /* 0x000fe200000010ff */
[----:B------:R2:W-:Y:S01]  /*8dc0*/  @P4 STG.E.U16 desc[UR36][R80.64], R62 ;  /* 0x0000003e50004986 */ /* 0x0005e2000c101524 */
[----:B------:R-:W-:-:S02]  /*8dd0*/  ISETP.GT.AND P4, PT, R3, 0x38, P3 ;  /* 0x000000380300780c */ /* 0x000fc40001f84270 */
[----:B0-----:R-:W-:Y:S01]  /*8de0*/  LOP3.LUT R79, R11, 0x70, RZ, 0xfc, !PT ;  /* 0x000000700b4f7812 */ /* 0x001fe200078efcff */
[----:B------:R-:W-:Y:S01]  /*8df0*/  FMUL R56, R27, R120 ;  /* 0x000000781b387220 */ /* 0x000fe20000400000 */
[----:B------:R-:W-:Y:S02]  /*8e00*/  ISETP.GT.AND P3, PT, R3, 0x39, P3 ;  /* 0x000000390300780c */ /* 0x000fe40001f64270 */
[----:B------:R-:W-:Y:S01]  /*8e10*/  IADD3 R24, P5, R79, R4, RZ ;  /* 0x000000044f187210 */ /* 0x000fe20007fbe0ff */
[----:B-1----:R-:W-:Y:S01]  /*8e20*/  FMUL R20, R26, R120 ;  /* 0x000000781a147220 */ /* 0x002fe20000400000 */
[----:B------:R-:W-:Y:S02]  /*8e30*/  F2FP.BF16.F32.PACK_AB R0, RZ, R0 ;  /* 0x00000000ff00723e */ /* 0x000fe400000010ff */
[----:B------:R-:W-:Y:S01]  /*8e40*/  F2FP.BF16.F32.PACK_AB R56, RZ, R56 ;  /* 0x00000038ff38723e */ /* 0x000fe200000010ff */
[----:B------:R-:W-:Y:S01]  /*8e50*/  IMAD.X R25, R21, 0x1, R5, P5 ;  /* 0x0000000115197824 */ /* 0x000fe200028e0605 */
[----:B--2---:R-:W-:-:S02]  /*8e60*/  LOP3.LUT R81, R11, 0x72, RZ, 0xfc, !PT ;  /* 0x000000720b517812 */ /* 0x004fc400078efcff */
[----:B------:R-:W-:Y:S02]  /*8e70*/  ISETP.GT.AND P5, PT, R3, 0x38, P2 ;  /* 0x000000380300780c */ /* 0x000fe400017a4270 */
[----:B------:R0:W-:Y:S01]  /*8e80*/  @P4 STG.E.U16 desc[UR36][R24.64], R84 ;  /* 0x0000005418004986 */ /* 0x0001e2000c101524 */
[----:B------:R-:W-:Y:S02]  /*8e90*/  IADD3 R4, P4, R81, R4, RZ ;  /* 0x0000000451047210 */ /* 0x000fe40007f9e0ff */
[----:B------:R-:W-:Y:S02]  /*8ea0*/  ISETP.GT.AND P2, PT, R3, 0x39, P2 ;  /* 0x000000390300780c */ /* 0x000fe40001744270 */
[----:B------:R-:W-:Y:S01]  /*8eb0*/  F2FP.BF16.F32.PACK_AB R20, RZ, R20 ;  /* 0x00000014ff14723e */ /* 0x000fe200000010ff */
[----:B------:R-:W-:Y:S01]  /*8ec0*/  IMAD.X R5, R21, 0x1, R5, P4 ;  /* 0x0000000115057824 */ /* 0x000fe200020e0605 */
[----:B------:R-:W-:Y:S02]  /*8ed0*/  IADD3 R26, P4, R79, R12, RZ ;  /* 0x0000000c4f1a7210 */ /* 0x000fe40007f9e0ff */
[----:B------:R-:W-:-:S02]  /*8ee0*/  F2FP.BF16.F32.PACK_AB R60, RZ, R60 ;  /* 0x0000003cff3c723e */ /* 0x000fc400000010ff */
[----:B------:R1:W-:Y:S01]  /*8ef0*/  @P3 STG.E.U16 desc[UR36][R4.64], R85 ;  /* 0x0000005504003986 */ /* 0x0003e2000c101524 */
[--C-:B------:R-:W-:Y:S01]  /*8f00*/  IMAD.X R27, R21, 0x1, R13.reuse, P4 ;  /* 0x00000001151b7824 */ /* 0x100fe200020e060d */
[----:B------:R-:W-:Y:S02]  /*8f10*/  IADD3 R12, P4, R81, R12, RZ ;  /* 0x0000000c510c7210 */ /* 0x000fe40007f9e0ff */
[----:B------:R-:W-:Y:S02]  /*8f20*/  ISETP.GT.AND P3, PT, R3, 0x1, P1 ;  /* 0x000000010300780c */ /* 0x000fe40000f64270 */
[----:B------:R-:W-:Y:S01]  /*8f30*/  @P5 STG.E.U16 desc[UR36][R26.64], R86 ;  /* 0x000000561a005986 */ /* 0x000fe2000c101524 */
[----:B------:R-:W-:Y:S01]  /*8f40*/  IMAD.X R13, R21, 0x1, R13, P4 ;  /* 0x00000001150d7824 */ /* 0x000fe200020e060d */
[-C--:B0-----:R-:W-:Y:S02]  /*8f50*/  IADD3 R24, P5, R11, R6.reuse, RZ ;  /* 0x000000060b187210 */ /* 0x081fe40007fbe0ff */
[----:B------:R-:W-:-:S02]  /*8f60*/  IADD3 R28, P4, R15, R6, RZ ;  /* 0x000000060f1c7210 */ /* 0x000fc40007f9e0ff */
[----:B------:R0:W-:Y:S01]  /*8f70*/  @P2 STG.E.U16 desc[UR36][R12.64], R87 ;  /* 0x000000570c002986 */ /* 0x0001e2000c101524 */
[----:B------:R-:W-:Y:S01]  /*8f80*/  ISETP.GT.AND P2, PT, R3, RZ, P1 ;  /* 0x000000ff0300720c */ /* 0x000fe20000f44270 */
[--C-:B------:R-:W-:Y:S01]  /*8f90*/  IMAD.X R25, R21, 0x1, R7.reuse, P5 ;  /* 0x0000000115197824 */ /* 0x100fe200028e0607 */
[----:B------:R-:W-:Y:S01]  /*8fa0*/  ISETP.GT.AND P5, PT, R3, RZ, P0 ;  /* 0x000000ff0300720c */ /* 0x000fe200007a4270 */
[----:B------:R-:W-:Y:S01]  /*8fb0*/  IMAD.X R29, R21, 0x1, R7, P4 ;  /* 0x00000001151d7824 */ /* 0x000fe200020e0607 */
[----:B-1----:R-:W-:-:S05]  /*8fc0*/  IADD3 R4, P4, R11, R8, RZ ;  /* 0x000000080b047210 */ /* 0x002fca0007f9e0ff */
[----:B------:R-:W-:-:S04]  /*8fd0*/  IMAD.X R5, R21, 0x1, R9, P4 ;  /* 0x0000000115057824 */ /* 0x000fc800020e0609 */
[----:B------:R-:W-:Y:S01]  /*8fe0*/  @P2 STG.E.U16 desc[UR36][R24.64], R0 ;  /* 0x0000000018002986 */ /* 0x000fe2000c101524 */
[----:B------:R-:W-:-:S03]  /*8ff0*/  ISETP.GT.AND P2, PT, R3, 0x1, P0 ;  /* 0x000000010300780c */ /* 0x000fc60000744270 */
[----:B------:R1:W-:Y:S01]  /*9000*/  @P3 STG.E.U16 desc[UR36][R28.64], R14 ;  /* 0x0000000e1c003986 */ /* 0x0003e2000c101524 */
[----:B------:R-:W-:-:S03]  /*9010*/  ISETP.GT.AND P3, PT, R3, 0x8, P1 ;  /* 0x000000080300780c */ /* 0x000fc60000f64270 */
[----:B------:R2:W-:Y:S01]  /*9020*/  @P5 STG.E.U16 desc[UR36][R4.64], R20 ;  /* 0x0000001404005986 */ /* 0x0005e2000c101524 */
[----:B0-----:R-:W-:-:S05]  /*9030*/  IADD3 R12, P5, R15, R8, RZ ;  /* 0x000000080f0c7210 */ /* 0x001fca0007fbe0ff */
[----:B------:R-:W-:Y:S01]  /*9040*/  IMAD.X R13, R21, 0x1, R9, P5 ;  /* 0x00000001150d7824 */ /* 0x000fe200028e0609 */
[----:B------:R-:W-:Y:S02]  /*9050*/  ISETP.GT.AND P5, PT, R3, 0x9, P1 ;  /* 0x000000090300780c */ /* 0x000fe40000fa4270 */
[-C--:B-1----:R-:W-:Y:S02]  /*9060*/  IADD3 R14, P4, R57, R6.reuse, RZ ;  /* 0x00000006390e7210 */ /* 0x082fe40007f9e0ff */
[----:B------:R-:W-:Y:S01]  /*9070*/  @P2 STG.E.U16 desc[UR36][R12.64], R56 ;  /* 0x000000380c002986 */ /* 0x000fe2000c101524 */
[----:B------:R-:W-:Y:S02]  /*9080*/  ISETP.GT.AND P2, PT, R3, 0x8, P0 ;  /* 0x000000080300780c */ /* 0x000fe40000744270 */
[----:B------:R-:W-:Y:S01]  /*9090*/  IMAD.X R15, R21, 0x1, R7, P4 ;  /* 0x00000001150f7824 */ /* 0x000fe200020e0607 */
[----:B--2---:R-:W-:-:S04]  /*90a0*/  IADD3 R4, P4, R23, R6, RZ ;  /* 0x0000000617047210 */ /* 0x004fc80007f9e0ff */
[----:B------:R-:W-:Y:S01]  /*90b0*/  @P3 STG.E.U16 desc[UR36][R14.64], R58 ;  /* 0x0000003a0e003986 */ /* 0x000fe2000c101524 */
[----:B------:R-:W-:Y:S01]  /*90c0*/  IMAD.X R5, R21, 0x1, R7, P4 ;  /* 0x0000000115057824 */ /* 0x000fe200020e0607 */
[-C--:B------:R-:W-:Y:S02]  /*90d0*/  IADD3 R26, P4, R23, R8.reuse, RZ ;  /* 0x00000008171a7210 */ /* 0x080fe40007f9e0ff */
[----:B------:R-:W-:Y:S02]  /*90e0*/  ISETP.GT.AND P3, PT, R3, 0x9, P0 ;  /* 0x000000090300780c */ /* 0x000fe40000764270 */
[----:B------:R0:W-:Y:S01]  /*90f0*/  @P5 STG.E.U16 desc[UR36][R4.64], R60 ;  /* 0x0000003c04005986 */ /* 0x0001e2000c101524 */
[----:B------:R-:W-:Y:S01]  /*9100*/  IADD3 R24, P5, R57, R8, RZ ;  /* 0x0000000839187210 */ /* 0x000fe20007fbe0ff */
[----:B------:R-:W-:-:S04]  /*9110*/  IMAD.X R27, R21, 0x1, R9, P4 ;  /* 0x00000001151b7824 */ /* 0x000fc800020e0609 */
[----:B------:R-:W-:Y:S01]  /*9120*/  IMAD.X R25, R21, 0x1, R9, P5 ;  /* 0x0000000115197824 */ /* 0x000fe200028e0609 */
[----:B------:R-:W-:-:S04]  /*9130*/  ISETP.GT.AND P5, PT, R3, 0x10, P1 ;  /* 0x000000100300780c */ /* 0x000fc80000fa4270 */
[----:B------:R-:W-:Y:S01]  /*9140*/  @P2 STG.E.U16 desc[UR36][R24.64], R30 ;  /* 0x0000001e18002986 */ /* 0x000fe2000c101524 */
[----:B0-----:R-:W-:Y:S02]  /*9150*/  IADD3 R4, P4, R61, R6, RZ ;  /* 0x000000063d047210 */ /* 0x001fe40007f9e0ff */
[C---:B------:R-:W-:Y:S01]  /*9160*/  ISETP.GT.AND P2, PT, R3.reuse, 0x11, P1 ;  /* 0x000000110300780c */ /* 0x040fe20000f44270 */
[----:B------:R-:W-:Y:S01]  /*9170*/  @P3 STG.E.U16 desc[UR36][R26.64], R31 ;  /* 0x0000001f1a003986 */ /* 0x000fe2000c101524 */
[----:B------:R-:W-:Y:S01]  /*9180*/  ISETP.GT.AND P3, PT, R3, 0x10, P0 ;  /* 0x000000100300780c */ /* 0x000fe20000764270 */
[----:B------:R-:W-:Y:S01]  /*9190*/  IMAD.X R5, R21, 0x1, R7, P4 ;  /* 0x0000000115057824 */ /* 0x000fe200020e0607 */
[----:B------:R-:W-:-:S04]  /*91a0*/  IADD3 R14, P4, R61, R8, RZ ;  /* 0x000000083d0e7210 */ /* 0x000fc80007f9e0ff */
        /* <DEDUP_REMOVED lines=65> */
[----:B------:R4:W-:Y:S01]  /*95c0*/  @P2 STG.E.U16 desc[UR36][R24.64], R48 ;  /* 0x0000003018002986 */ /* 0x0009e2000c101524 */
[----:B0-----:R-:W-:Y:S02]  /*95d0*/  IADD3 R4, P4, R75, R8, RZ ;  /* 0x000000084b047210 */ /* 0x001fe40007f9e0ff */
[-C--:B------:R-:W-:Y:S01]  /*95e0*/  IADD3 R14, P2, R79, R6.reuse, RZ ;  /* 0x000000064f0e7210 */ /* 0x080fe20007f5e0ff */
[----:B------:R4:W-:Y:S01]  /*95f0*/  @P3 STG.E.U16 desc[UR36][R26.64], R49 ;  /* 0x000000311a003986 */ /* 0x0009e2000c101524 */
[----:B------:R-:W-:Y:S01]  /*9600*/  IADD3 R6, P3, R81, R6, RZ ;  /* 0x0000000651067210 */ /* 0x000fe20007f7e0ff */
[----:B------:R-:W-:Y:S01]  /*9610*/  IMAD.X R5, R21, 0x1, R9, P4 ;  /* 0x0000000115057824 */ /* 0x000fe200020e0609 */
[----:B------:R-:W-:Y:S01]  /*9620*/  ISETP.GT.AND P4, PT, R3, 0x31, P0 ;  /* 0x000000310300780c */ /* 0x000fe20000784270 */
[C-C-:B------:R-:W-:Y:S02]  /*9630*/  IMAD.X R15, R21.reuse, 0x1, R7.reuse, P2 ;  /* 0x00000001150f7824 */ /* 0x140fe400010e0607 */
[----:B------:R-:W-:Y:S01]  /*9640*/  IMAD.X R7, R21, 0x1, R7, P3 ;  /* 0x0000000115077824 */ /* 0x000fe200018e0607 */
[----:B------:R4:W-:Y:S01]  /*9650*/  @P5 STG.E.U16 desc[UR36][R4.64], R50 ;  /* 0x0000003204005986 */ /* 0x0009e2000c101524 */
[----:B------:R-:W-:-:S02]  /*9660*/  IADD3 R12, P5, R77, R8, RZ ;  /* 0x000000084d0c7210 */ /* 0x000fc40007fbe0ff */
[C---:B------:R-:W-:Y:S02]  /*9670*/  ISETP.GT.AND P3, PT, R3.reuse, 0x38, P1 ;  /* 0x000000380300780c */ /* 0x040fe40000f64270 */
[----:B------:R-:W-:Y:S01]  /*9680*/  ISETP.GT.AND P1, PT, R3, 0x39, P1 ;  /* 0x000000390300780c */ /* 0x000fe20000f24270 */
[--C-:B------:R-:W-:Y:S01]  /*9690*/  IMAD.X R13, R21, 0x1, R9.reuse, P5 ;  /* 0x00000001150d7824 */ /* 0x100fe200028e0609 */
[-C--:B------:R-:W-:Y:S02]  /*96a0*/  IADD3 R28, P5, R79, R8.reuse, RZ ;  /* 0x000000084f1c7210 */ /* 0x080fe40007fbe0ff */
[----:B------:R-:W-:Y:S02]  /*96b0*/  IADD3 R8, P2, R81, R8, RZ ;  /* 0x0000000851087210 */ /* 0x000fe40007f5e0ff */
[----:B------:R4:W-:Y:S01]  /*96c0*/  @P4 STG.E.U16 desc[UR36][R12.64], R51 ;  /* 0x000000330c004986 */ /* 0x0009e2000c101524 */
[--C-:B------:R-:W-:Y:S01]  /*96d0*/  IMAD.X R29, R21, 0x1, R9.reuse, P5 ;  /* 0x00000001151d7824 */ /* 0x100fe200028e0609 */
[----:B------:R-:W-:Y:S01]  /*96e0*/  ISETP.GT.AND P5, PT, R3, 0x38, P0 ;  /* 0x000000380300780c */ /* 0x000fe200007a4270 */
[----:B------:R-:W-:Y:S01]  /*96f0*/  IMAD.X R9, R21, 0x1, R9, P2 ;  /* 0x0000000115097824 */ /* 0x000fe200010e0609 */
[----:B------:R-:W-:Y:S01]  /*9700*/  ISETP.GT.AND P0, PT, R3, 0x39, P0 ;  /* 0x000000390300780c */ /* 0x000fe20000704270 */
[----:B------:R4:W-:Y:S04]  /*9710*/  @P3 STG.E.U16 desc[UR36][R14.64], R52 ;  /* 0x000000340e003986 */ /* 0x0009e8000c101524 */
[----:B------:R4:W-:Y:S06]  /*9720*/  @P1 STG.E.U16 desc[UR36][R6.64], R53 ;  /* 0x0000003506001986 */ /* 0x0009ec000c101524 */
[----:B------:R4:W-:Y:S04]  /*9730*/  @P5 STG.E.U16 desc[UR36][R28.64], R54 ;  /* 0x000000361c005986 */ /* 0x0009e8000c101524 */
[----:B------:R4:W-:Y:S02]  /*9740*/  @P0 STG.E.U16 desc[UR36][R8.64], R55 ;  /* 0x0000003708000986 */ /* 0x0009e4000c101524 */
.L_x_186:
[----:B------:R-:W-:Y:S05]  /*9750*/  BSYNC B0 ;  /* 0x0000000000007941 */ /* 0x000fea0003800000 */
.L_x_28:
[----:B------:R-:W-:Y:S01]  /*9760*/  ULDC UR4, c[0x0][0xc] ;  /* 0x0000030000047ab9 */ /* 0x000fe20000000800 */
[----:B------:R-:W-:Y:S01]  /*9770*/  ULDC UR5, c[0x0][0x10] ;  /* 0x0000040000057ab9 */ /* 0x000fe20000000800 */
[----:B------:R-:W1:Y:S01]  /*9780*/  LDC R3, c[0x0][0x14] ;  /* 0x00000500ff037b82 */ /* 0x000e620000000800 */
[----:B------:R-:W-:Y:S01]  /*9790*/  UIMAD.WIDE.U32 UR4, UR4, UR5, URZ ;  /* 0x00000005040472a5 */ /* 0x000fe2000f8e003f */
[----:B0-----:R-:W-:Y:S01]  /*97a0*/  PRMT R0, RZ, 0x7610, R0 ;  /* 0x00007610ff007816 */ /* 0x001fe20000000000 */
[----:B------:R-:W-:Y:S02]  /*97b0*/  IMAD.MOV.U32 R123, RZ, RZ, -0x1 ;  /* 0xffffffffff7b7424 */ /* 0x000fe400078e00ff */
[----:B------:R-:W-:Y:S02]  /*97c0*/  IMAD.MOV.U32 R23, RZ, RZ, -0x1 ;  /* 0xffffffffff177424 */ /* 0x000fe400078e00ff */
[----:B-1----:R-:W-:-:S04]  /*97d0*/  IMAD.WIDE.U32 R16, R3, UR4, R16 ;  /* 0x0000000403107c25 */ /* 0x002fc8000f8e0010 */
[----:B------:R-:W-:Y:S01]  /*97e0*/  IMAD R3, R3, UR5, RZ ;  /* 0x0000000503037c24 */ /* 0x000fe2000f8e02ff */
[----:B------:R-:W-:Y:S02]  /*97f0*/  ULDC.64 UR4, c[0x0][0x650] ;  /* 0x0001940000047ab9 */ /* 0x000fe40000000a00 */
[----:B------:R-:W-:Y:S01]  /*9800*/  ISETP.GE.U32.AND P0, PT, R16, UR4, PT ;  /* 0x0000000410007c0c */ /* 0x000fe2000bf06070 */
[----:B------:R-:W-:-:S05]  /*9810*/  IMAD.IADD R17, R17, 0x1, R3 ;  /* 0x0000000111117824 */ /* 0x000fca00078e0203 */
[----:B------:R-:W-:-:S13]  /*9820*/  ISETP.GE.U32.AND.EX P0, PT, R17, UR5, PT, P0 ;  /* 0x0000000511007c0c */ /* 0x000fda000bf06100 */
[----:B------:R-:W-:Y:S05]  /*9830*/  @P0 BRA `(.L_x_187) ;  /* 0x0000000400640947 */ /* 0x000fea0003800000 */
[----:B----4-:R-:W0:Y:S01]  /*9840*/  S2R R12, SR_CTAID.X ;  /* 0x00000000000c7919 */ /* 0x010e220000002500 */
[----:B------:R-:W1:Y:S01]  /*9850*/  LDC.64 R10, c[0x0][0x628] ;  /* 0x00018a00ff0a7b82 */ /* 0x000e620000000a00 */
[----:B------:R-:W-:Y:S01]  /*9860*/  ULDC UR4, c[0x0][0x150] ;  /* 0x0000540000047ab9 */ /* 0x000fe20000000800 */
[----:B--2---:R-:W-:Y:S01]  /*9870*/  IMAD.MOV.U32 R8, RZ, RZ, R16 ;  /* 0x000000ffff087224 */ /* 0x004fe200078e0010 */
[----:B------:R-:W2:Y:S01]  /*9880*/  S2R R24, SR_CTAID.Y ;  /* 0x0000000000187919 */ /* 0x000ea20000002600 */
[----:B------:R-:W-:-:S04]  /*9890*/  IMAD.MOV.U32 R9, RZ, RZ, R17 ;  /* 0x000000ffff097224 */ /* 0x000fc800078e0011 */
[----:B------:R-:W4:Y:S08]  /*98a0*/  LDC R21, c[0x0][0x144] ;  /* 0x00005100ff157b82 */ /* 0x000f300000000800 */
[----:B------:R-:W2:Y:S08]  /*98b0*/  LDC R0, c[0x0][0x630] ;  /* 0x00018c00ff007b82 */ /* 0x000eb00000000800 */
[----:B------:R-:W2:Y:S01]  /*98c0*/  LDC.64 R14, c[0x0][0x620] ;  /* 0x00018800ff0e7b82 */ /* 0x000ea20000000a00 */
[----:B-1----:R-:W-:-:S04]  /*98d0*/  ISETP.NE.U32.AND P0, PT, R10, RZ, PT ;  /* 0x000000ff0a00720c */ /* 0x002fc80003f05070 */
[----:B------:R-:W-:Y:S02]  /*98e0*/  ISETP.NE.AND.EX P0, PT, R11, RZ, PT, P0 ;  /* 0x000000ff0b00720c */ /* 0x000fe40003f05300 */
[----:B0-----:R-:W-:-:S05]  /*98f0*/  I2FP.F32.U32 R3, R12 ;  /* 0x0000000c00037245 */ /* 0x001fca0000201000 */
[----:B------:R-:W-:-:S04]  /*9900*/  FMUL R3, R3, UR4 ;  /* 0x0000000403037c20 */ /* 0x000fc80008400000 */
[----:B------:R0:W1:Y:S02]  /*9910*/  F2I.U32.TRUNC.NTZ R20, R3 ;  /* 0x0000000300147305 */ /* 0x000064000020f000 */
[----:B----4-:R-:W-:Y:S05]  /*9920*/  @!P0 BRA `(.L_x_188) ;  /* 0x0000000000288947 */ /* 0x010fea0003800000 */
[----:B0-----:R-:W0:Y:S02]  /*9930*/  LDC R3, c[0x0][0x634] ;  /* 0x00018d00ff037b82 */ /* 0x001e240000000800 */
[----:B0-----:R-:W-:-:S05]  /*9940*/  IADD3 R3, P0, R16, R3, RZ ;  /* 0x0000000310037210 */ /* 0x001fca0007f1e0ff */
[----:B------:R-:W-:-:S04]  /*9950*/  IMAD.X R13, RZ, RZ, R17, P0 ;  /* 0x000000ffff0d7224 */ /* 0x000fc800000e0611 */
[----:B---3--:R-:W-:-:S04]  /*9960*/  IMAD.WIDE.U32 R4, R13, R10, RZ ;  /* 0x0000000a0d047225 */ /* 0x008fc800078e00ff */
[----:B------:R-:W-:-:S04]  /*9970*/  IMAD.WIDE.U32 R6, P0, R3, R11, R4 ;  /* 0x0000000b03067225 */ /* 0x000fc80007800004 */
[----:B------:R-:W-:-:S04]  /*9980*/  IMAD.WIDE.U32 R4, R3, R10, RZ ;  /* 0x0000000a03047225 */ /* 0x000fc800078e00ff */
[----:B------:R-:W-:Y:S01]  /*9990*/  IMAD.X R9, RZ, RZ, RZ, P0 ;  /* 0x000000ffff097224 */ /* 0x000fe200000e06ff */
[----:B------:R-:W-:Y:S01]  /*99a0*/  IADD3 RZ, P0, R5, R6, RZ ;  /* 0x0000000605ff7210 */ /* 0x000fe20007f1e0ff */
[----:B------:R-:W-:-:S04]  /*99b0*/  IMAD.MOV.U32 R8, RZ, RZ, R7 ;  /* 0x000000ffff087224 */ /* 0x000fc800078e0007 */
[----:B------:R-:W-:-:S08]  /*99c0*/  IMAD.WIDE.U32.X R8, R13, R11, R8, P0 ;  /* 0x0000000b0d087225 */ /* 0x000fd000000e0408 */
.L_x_188:
[----:B------:R-:W4:Y:S01]  /*99d0*/  LDC.64 R28, c[0x0][0x640] ;  /* 0x00019000ff1c7b82 */ /* 0x000f220000000a00 */
[-CC-:B--2---:R-:W-:Y:S01]  /*99e0*/  SHF.R.U64 R23, R8, R0.reuse, R9.reuse ;  /* 0x0000000008177219 */ /* 0x184fe20000001209 */
[----:B-1----:R-:W-:Y:S01]  /*99f0*/  IMAD.MOV R20, RZ, RZ, -R20 ;  /* 0x000000ffff147224 */ /* 0x002fe200078e0a14 */
[----:B------:R-:W-:Y:S01]  /*9a00*/  SHF.R.U32.HI R0, RZ, R0, R9 ;  /* 0x00000000ff007219 */ /* 0x000fe20000011609 */
[----:B------:R-:W-:Y:S01]  /*9a10*/  ULDC UR4, c[0x0][0x154] ;  /* 0x0000550000047ab9 */ /* 0x000fe20000000800 */
[----:B0-----:R-:W-:Y:S01]  /*9a20*/  IADD3 R3, P0, RZ, -R23, RZ ;  /* 0x80000017ff037210 */ /* 0x001fe20007f1e0ff */
[----:B------:R-:W-:Y:S02]  /*9a30*/  IMAD R21, R21, R20, R12 ;  /* 0x0000001415157224 */ /* 0x000fe400078e020c */
[----:B------:R-:W0:Y:S01]  /*9a40*/  LDC R6, c[0x0][0x618] ;  /* 0x00018600ff067b82 */ /* 0x000e220000000800 */
[----:B------:R-:W-:Y:S02]  /*9a50*/  IMAD.MOV.U32 R7, RZ, RZ, 0x1 ;  /* 0x00000001ff077424 */ /* 0x000fe400078e00ff */
[----:B---3--:R-:W-:-:S04]  /*9a60*/  IMAD.X R5, RZ, RZ, ~R0, P0 ;  /* 0x000000ffff057224 */ /* 0x008fc800000e0e00 */
[-C--:B------:R-:W-:Y:S01]  /*9a70*/  IMAD R0, R5, R14.reuse, RZ ;  /* 0x0000000e05007224 */ /* 0x080fe200078e02ff */
[----:B------:R-:W1:Y:S01]  /*9a80*/  LDC R8, c[0x0][0x608] ;  /* 0x00018200ff087b82 */ /* 0x000e620000000800 */
[----:B------:R-:W-:-:S04]  /*9a90*/  IMAD.WIDE.U32 R4, R3, R14, R16 ;  /* 0x0000000e03047225 */ /* 0x000fc800078e0010 */
[----:B------:R-:W-:Y:S01]  /*9aa0*/  IMAD R3, R3, R15, R0 ;  /* 0x0000000f03037224 */ /* 0x000fe200078e0200 */
[----:B------:R-:W-:Y:S02]  /*9ab0*/  I2FP.F32.U32 R0, R24 ;  /* 0x0000001800007245 */ /* 0x000fe40000201000 */
[----:B------:R-:W2:Y:S01]  /*9ac0*/  LDC R26, c[0x0][0x658] ;  /* 0x00019600ff1a7b82 */ /* 0x000ea20000000800 */
[----:B------:R-:W-:Y:S01]  /*9ad0*/  IMAD.IADD R3, R5, 0x1, R3 ;  /* 0x0000000105037824 */ /* 0x000fe200078e0203 */
[----:B----4-:R-:W-:Y:S01]  /*9ae0*/  ISETP.NE.U32.AND P0, PT, R28, RZ, PT ;  /* 0x000000ff1c00720c */ /* 0x010fe20003f05070 */
[----:B------:R-:W-:Y:S01]  /*9af0*/  FMUL R0, R0, UR4 ;  /* 0x0000000400007c20 */ /* 0x000fe20008400000 */
[----:B------:R-:W-:Y:S02]  /*9b00*/  IMAD.MOV.U32 R5, RZ, RZ, -0x1 ;  /* 0xffffffffff057424 */ /* 0x000fe400078e00ff */
[----:B------:R-:W-:Y:S01]  /*9b10*/  ISETP.NE.AND.EX P0, PT, R29, RZ, PT, P0 ;  /* 0x000000ff1d00720c */ /* 0x000fe20003f05300 */
[----:B------:R3:W4:Y:S01]  /*9b20*/  F2I.U32.TRUNC.NTZ R13, R0 ;  /* 0x00000000000d7305 */ /* 0x000722000020f000 */
[----:B------:R-:W3:Y:S01]  /*9b30*/  LDC R15, c[0x0][0x148] ;  /* 0x00005200ff0f7b82 */ /* 0x000ee20000000800 */
[----:B0-----:R-:W-:-:S02]  /*9b40*/  SHF.R.U64 R12, R4, R6, R3 ;  /* 0x00000006040c7219 */ /* 0x001fc40000001203 */
[----:B------:R-:W-:-:S05]  /*9b50*/  SHF.R.U32.HI R3, RZ, R6, R3 ;  /* 0x00000006ff037219 */ /* 0x000fca0000011603 */
[----:B------:R-:W0:Y:S01]  /*9b60*/  LDC R20, c[0x0][0x600] ;  /* 0x00018000ff147b82 */ /* 0x000e220000000800 */
[-CC-:B-1----:R-:W-:Y:S02]  /*9b70*/  SHF.R.U64 R10, R12, R8.reuse, R3.reuse ;  /* 0x000000080c0a7219 */ /* 0x182fe40000001203 */
[----:B------:R-:W-:-:S05]  /*9b80*/  SHF.R.U32.HI R3, RZ, R8, R3 ;  /* 0x00000008ff037219 */ /* 0x000fca0000011603 */
[----:B------:R-:W1:Y:S01]  /*9b90*/  LDC R27, c[0x0][0x648] ;  /* 0x00019200ff1b7b82 */ /* 0x000e620000000800 */
[-C--:B--2---:R-:W-:Y:S02]  /*9ba0*/  SHF.L.U32 R4, R5, R26.reuse, RZ ;  /* 0x0000001a05047219 */ /* 0x084fe400000006ff */
[-CC-:B------:R-:W-:Y:S02]  /*9bb0*/  SHF.R.U64 R14, R10, R26.reuse, R3.reuse ;  /* 0x0000001a0a0e7219 */ /* 0x180fe40000001203 */
[----:B------:R-:W-:Y:S02]  /*9bc0*/  SHF.R.U32.HI R5, RZ, R26, R3 ;  /* 0x0000001aff057219 */ /* 0x000fe40000011603 */
[----:B------:R-:W-:Y:S01]  /*9bd0*/  LOP3.LUT R25, RZ, R4, RZ, 0x33, !PT ;  /* 0x00000004ff197212 */ /* 0x000fe200078e33ff */
[----:B------:R-:W2:Y:S01]  /*9be0*/  LDC R30, c[0x0][0x638] ;  /* 0x00018e00ff1e7b82 */ /* 0x000ea20000000800 */
[----:B------:R-:W-:Y:S01]  /*9bf0*/  SHF.L.U32 R26, R7, R26, RZ ;  /* 0x0000001a071a7219 */ /* 0x000fe200000006ff */
[----:B------:R-:W-:-:S06]  /*9c00*/  IMAD.MOV.U32 R4, RZ, RZ, R14 ;  /* 0x000000ffff047224 */ /* 0x000fcc00078e000e */
[----:B------:R-:W0:Y:S01]  /*9c10*/  LDC R31, c[0x0][0x610] ;  /* 0x00018400ff1f7b82 */ /* 0x000e220000000800 */
[----:B----4-:R-:W-:Y:S05]  /*9c20*/  @!P0 BRA `(.L_x_189) ;  /* 0x0000000000288947 */ /* 0x010fea0003800000 */
[----:B------:R-:W4:Y:S02]  /*9c30*/  LDC R3, c[0x0][0x64c] ;  /* 0x00019300ff037b82 */ /* 0x000f240000000800 */
[----:B----4-:R-:W-:-:S05]  /*9c40*/  IADD3 R3, P0, R14, R3, RZ ;  /* 0x000000030e037210 */ /* 0x010fca0007f1e0ff */
        /* <DEDUP_REMOVED lines=8> */
.L_x_189:
[----:B------:R-:W-:Y:S01]  /*9cd0*/  ISETP.NE.AND P0, PT, R2, 0x1, PT ;  /* 0x000000010200780c */ /* 0x000fe20003f05270 */
[----:B0-----:R-:W-:Y:S01]  /*9ce0*/  VIADD R7, R20, 0xffffffff ;  /* 0xffffffff14077836 */ /* 0x001fe20000000000 */
[----:B-1-3--:R-:W-:Y:S01]  /*9cf0*/  SHF.R.U64 R0, R4, R27, R5 ;  /* 0x0000001b04007219 */ /* 0x00afe20000001205 */
[----:B------:R-:W-:Y:S01]  /*9d00*/  IMAD.MOV R13, RZ, RZ, -R13 ;  /* 0x000000ffff0d7224 */ /* 0x000fe200078e0a0d */
[----:B------:R-:W-:Y:S01]  /*9d10*/  LOP3.LUT R5, R10, R25, RZ, 0xc0, !PT ;  /* 0x000000190a057212 */ /* 0x000fe200078ec0ff */
[----:B------:R-:W-:Y:S02]  /*9d20*/  IMAD.MOV.U32 R4, RZ, RZ, 0x1 ;  /* 0x00000001ff047424 */ /* 0x000fe400078e00ff */
[----:B------:R-:W-:Y:S02]  /*9d30*/  IMAD.MOV R3, RZ, RZ, -R0 ;  /* 0x000000ffff037224 */ /* 0x000fe400078e0a00 */
[----:B------:R-:W-:Y:S01]  /*9d40*/  IMAD R10, R26, R0, R5 ;  /* 0x000000001a0a7224 */ /* 0x000fe200078e0205 */
[----:B------:R-:W-:Y:S01]  /*9d50*/  LOP3.LUT R5, R12, R7, RZ, 0xc0, !PT ;  /* 0x000000070c057212 */ /* 0x000fe200078ec0ff */
[----:B--2---:R-:W-:-:S02]  /*9d60*/  IMAD R0, R3, R30, R14 ;  /* 0x0000001e03007224 */ /* 0x004fc400078e020e */
[----:B------:R-:W-:Y:S02]  /*9d70*/  @P0 IMAD R21, R15, R13, R24 ;  /* 0x0000000d0f150224 */ /* 0x000fe400078e0218 */
[----:B------:R-:W-:Y:S01]  /*9d80*/  IMAD R3, R0, R20, R5 ;  /* 0x0000001400037224 */ /* 0x000fe200078e0205 */
[----:B------:R-:W-:Y:S01]  /*9d90*/  PRMT R0, R4, 0x7610, R0 ;  /* 0x0000761004007816 */ /* 0x000fe20000000000 */
[----:B------:R-:W-:-:S05]  /*9da0*/  IMAD R10, R10, R31, R21 ;  /* 0x0000001f0a0a7224 */ /* 0x000fca00078e0215 */
[----:B------:R-:W-:Y:S02]  /*9db0*/  SEL R123, R3, R10, !P0 ;  /* 0x0000000a037b7207 */ /* 0x000fe40004000000 */
[----:B------:R-:W-:-:S07]  /*9dc0*/  SEL R10, R10, R3, !P0 ;  /* 0x000000030a0a7207 */ /* 0x000fce0004000000 */
.L_x_187:
[----:B------:R-:W-:Y:S01]  /*9dd0*/  LOP3.LUT P0, RZ, R0, 0xff, RZ, 0xc0, !PT ;  /* 0x000000ff00ff7812 */ /* 0x000fe2000780c0ff */
[----:B------:R-:W-:-:S12]  /*9de0*/  IMAD.MOV.U32 R122, RZ, RZ, R10 ;  /* 0x000000ffff7a7224 */ /* 0x000fd800078e000a */
[----:B------:R-:W-:Y:S05]  /*9df0*/  @P0 BRA `(.L_x_190) ;  /* 0xffffff70004c0947 */ /* 0x000fea000383ffff */
[----:B------:R-:W-:Y:S05]  /*9e00*/  EXIT ;  /* 0x000000000000794d */ /* 0x000fea0003800000 */
.L_x_3:
[----:B0-----:R-:W-:Y:S01]  /*9e10*/  ULDC.64 UR4, c[0x0][0x650] ;  /* 0x0001940000047ab9 */ /* 0x001fe20000000a00 */
        /* <DEDUP_REMOVED lines=25> */
.L_x_192:
[--C-:B------:R-:W-:Y:S01]  /*9fb0*/  SHF.R.U64 R12, R10, R14, R11.reuse ;  /* 0x0000000e0a0c7219 */ /* 0x100fe2000000120b */
[----:B------:R-:W0:Y:S01]  /*9fc0*/  LDC R22, c[0x0][0x618] ;  /* 0x00018600ff167b82 */ /* 0x000e220000000800 */
[----:B------:R-:W-:Y:S01]  /*9fd0*/  I2FP.F32.U32 R6, R4 ;  /* 0x0000000400067245 */ /* 0x000fe20000201000 */
[----:B------:R-:W-:Y:S01]  /*9fe0*/  ULDC UR4, c[0x0][0x150] ;  /* 0x0000540000047ab9 */ /* 0x000fe20000000800 */
[----:B------:R-:W-:Y:S02]  /*9ff0*/  SHF.R.U32.HI R5, RZ, R14, R11 ;  /* 0x0000000eff057219 */ /* 0x000fe4000001160b */
[----:B------:R-:W-:Y:S01]  /*a000*/  IADD3 R9, P0, RZ, -R12, RZ ;  /* 0x8000000cff097210 */ /* 0x000fe20007f1e0ff */
[----:B------:R-:W-:Y:S01]  /*a010*/  FMUL R11, R6, UR4 ;  /* 0x00000004060b7c20 */ /* 0x000fe20008400000 */
[----:B------:R-:W-:Y:S01]  /*a020*/  ULDC UR4, c[0x0][0x154] ;  /* 0x0000550000047ab9 */ /* 0x000fe20000000800 */
[----:B------:R-:W1:Y:S02]  /*a030*/  LDC.64 R24, c[0x0][0x640] ;  /* 0x00019000ff187b82 */ /* 0x000e640000000a00 */
[----:B------:R-:W-:-:S02]  /*a040*/  IMAD.X R5, RZ, RZ, ~R5, P0 ;  /* 0x000000ffff057224 */ /* 0x000fc400000e0e05 */
[----:B------:R-:W2:Y:S01]  /*a050*/  F2I.U32.TRUNC.NTZ R11, R11 ;  /* 0x0000000b000b7305 */ /* 0x000ea2000020f000 */
[----:B------:R-:W-:-:S03]  /*a060*/  IMAD.WIDE.U32 R6, R9, R20, R16 ;  /* 0x0000001409067225 */ /* 0x000fc600078e0010 */
[----:B------:R-:W3:Y:S01]  /*a070*/  LDC R13, c[0x0][0x144] ;  /* 0x00005100ff0d7b82 */ /* 0x000ee20000000800 */
[----:B------:R-:W-:-:S04]  /*a080*/  IMAD R8, R5, R20, RZ ;  /* 0x0000001405087224 */ /* 0x000fc800078e02ff */
[----:B------:R-:W-:Y:S02]  /*a090*/  IMAD R5, R9, R21, R8 ;  /* 0x0000001509057224 */ /* 0x000fe400078e0208 */
[----:B------:R-:W-:Y:S01]  /*a0a0*/  IMAD.MOV.U32 R8, RZ, RZ, -0x1 ;  /* 0xffffffffff087424 */ /* 0x000fe200078e00ff */
[----:B------:R-:W4:Y:S01]  /*a0b0*/  LDC R14, c[0x0][0x608] ;  /* 0x00018200ff0e7b82 */ /* 0x000f220000000800 */
[----:B------:R-:W-:Y:S01]  /*a0c0*/  IMAD.IADD R5, R7, 0x1, R5 ;  /* 0x0000000107057824 */ /* 0x000fe200078e0205 */
[----:B------:R-:W-:-:S04]  /*a0d0*/  I2FP.F32.U32 R7, R3 ;  /* 0x0000000300077245 */ /* 0x000fc80000201000 */
[-C--:B0-----:R-:W-:Y:S01]  /*a0e0*/  SHF.R.U64 R10, R6, R22.reuse, R5 ;  /* 0x00000016060a7219 */ /* 0x081fe20000001205 */
[----:B--2---:R-:W-:Y:S01]  /*a0f0*/  IMAD.MOV R6, RZ, RZ, -R11 ;  /* 0x000000ffff067224 */ /* 0x004fe200078e0a0b */
[----:B------:R-:W0:Y:S01]  /*a100*/  LDC R9, c[0x0][0x658] ;  /* 0x00019600ff097b82 */ /* 0x000e220000000800 */
[----:B-1----:R-:W-:Y:S01]  /*a110*/  ISETP.NE.U32.AND P0, PT, R24, RZ, PT ;  /* 0x000000ff1800720c */ /* 0x002fe20003f05070 */
[----:B------:R-:W-:Y:S01]  /*a120*/  FMUL R7, R7, UR4 ;  /* 0x0000000407077c20 */ /* 0x000fe20008400000 */
[----:B------:R-:W-:Y:S02]  /*a130*/  SHF.R.U32.HI R5, RZ, R22, R5 ;  /* 0x00000016ff057219 */ /* 0x000fe40000011605 */
[----:B------:R-:W-:-:S03]  /*a140*/  ISETP.NE.AND.EX P0, PT, R25, RZ, PT, P0 ;  /* 0x000000ff1900720c */ /* 0x000fc60003f05300 */
[----:B------:R-:W1:Y:S01]  /*a150*/  LDC R20, c[0x0][0x148] ;  /* 0x00005200ff147b82 */ /* 0x000e620000000800 */
[----:B---3--:R-:W-:Y:S02]  /*a160*/  IMAD R23, R13, R6, R4 ;  /* 0x000000060d177224 */ /* 0x008fe400078e0204 */
[----:B------:R-:W-:-:S05]  /*a170*/  IMAD.MOV.U32 R6, RZ, RZ, 0x1 ;  /* 0x00000001ff067424 */ /* 0x000fca00078e00ff */
[----:B------:R-:W2:Y:S01]  /*a180*/  LDC R21, c[0x0][0x600] ;  /* 0x00018000ff157b82 */ /* 0x000ea20000000800 */
[-CC-:B----4-:R-:W-:Y:S02]  /*a190*/  SHF.R.U64 R13, R10, R14.reuse, R5.reuse ;  /* 0x0000000e0a0d7219 */ /* 0x190fe40000001205 */
[----:B------:R-:W-:Y:S02]  /*a1a0*/  SHF.R.U32.HI R4, RZ, R14, R5 ;  /* 0x0000000eff047219 */ /* 0x000fe40000011605 */
[----:B------:R3:W4:Y:S03]  /*a1b0*/  F2I.U32.TRUNC.NTZ R14, R7 ;  /* 0x00000007000e7305 */ /* 0x000726000020f000 */
[----:B------:R-:W1:Y:S01]  /*a1c0*/  LDC R26, c[0x0][0x648] ;  /* 0x00019200ff1a7b82 */ /* 0x000e620000000800 */
[-C--:B0-----:R-:W-:Y:S02]  /*a1d0*/  SHF.R.U64 R15, R13, R9.reuse, R4 ;  /* 0x000000090d0f7219 */ /* 0x081fe40000001204 */
[----:B------:R-:W-:-:S02]  /*a1e0*/  SHF.L.U32 R8, R8, R9, RZ ;  /* 0x0000000908087219 */ /* 0x000fc400000006ff */
[-C--:B------:R-:W-:Y:S01]  /*a1f0*/  SHF.R.U32.HI R5, RZ, R9.reuse, R4 ;  /* 0x00000009ff057219 */ /* 0x080fe20000011604 */
[----:B------:R-:W-:Y:S01]  /*a200*/  IMAD.MOV.U32 R4, RZ, RZ, R15 ;  /* 0x000000ffff047224 */ /* 0x000fe200078e000f */
[----:B------:R-:W-:Y:S01]  /*a210*/  SHF.L.U32 R22, R6, R9, RZ ;  /* 0x0000000906167219 */ /* 0x000fe200000006ff */
[----:B------:R-:W0:Y:S01]  /*a220*/  LDC R27, c[0x0][0x638] ;  /* 0x00018e00ff1b7b82 */ /* 0x000e220000000800 */
[----:B------:R-:W-:-:S07]  /*a230*/  LOP3.LUT R28, RZ, R8, RZ, 0x33, !PT ;  /* 0x00000008ff1c7212 */ /* 0x000fce00078e33ff */
        /* <DEDUP_REMOVED lines=12> */
.L_x_193:
[----:B------:R-:W-:Y:S01]  /*a300*/  ISETP.NE.AND P0, PT, R2, 0x1, PT ;  /* 0x000000010200780c */ /* 0x000fe20003f05270 */
[----:B--2---:R-:W-:Y:S01]  /*a310*/  VIADD R7, R21, 0xffffffff ;  /* 0xffffffff15077836 */ /* 0x004fe20000000000 */
[----:B-1----:R-:W-:Y:S01]  /*a320*/  SHF.R.U64 R5, R4, R26, R5 ;  /* 0x0000001a04057219 */ /* 0x002fe20000001205 */
[----:B------:R-:W-:Y:S01]  /*a330*/  IMAD.MOV R14, RZ, RZ, -R14 ;  /* 0x000000ffff0e7224 */ /* 0x000fe200078e0a0e */
[----:B------:R-:W-:Y:S01]  /*a340*/  LOP3.LUT R4, R13, R28, RZ, 0xc0, !PT ;  /* 0x0000001c0d047212 */ /* 0x000fe200078ec0ff */
[----:B------:R-:W-:Y:S01]  /*a350*/  IMAD.MOV.U32 R8, RZ, RZ, R12 ;  /* 0x000000ffff087224 */ /* 0x000fe200078e000c */
[----:B------:R-:W-:Y:S01]  /*a360*/  LOP3.LUT R10, R10, R7, RZ, 0xc0, !PT ;  /* 0x000000070a0a7212 */ /* 0x000fe200078ec0ff */
[----:B------:R-:W-:Y:S02]  /*a370*/  IMAD.MOV R6, RZ, RZ, -R5 ;  /* 0x000000ffff067224 */ /* 0x000fe400078e0a05 */
[----:B------:R-:W-:-:S04]  /*a380*/  IMAD R4, R22, R5, R4 ;  /* 0x0000000516047224 */ /* 0x000fc800078e0204 */
[----:B------:R-:W-:Y:S02]  /*a390*/  @P0 IMAD R23, R20, R14, R3 ;  /* 0x0000000e14170224 */ /* 0x000fe400078e0203 */
[----:B0-----:R-:W-:Y:S02]  /*a3a0*/  IMAD R3, R6, R27, R15 ;  /* 0x0000001b06037224 */ /* 0x001fe400078e020f */
[----:B------:R-:W-:Y:S02]  /*a3b0*/  IMAD R7, R4, R29, R23 ;  /* 0x0000001d04077224 */ /* 0x000fe400078e0217 */
[----:B------:R-:W-:Y:S02]  /*a3c0*/  IMAD R4, R3, R21, R10 ;  /* 0x0000001503047224 */ /* 0x000fe400078e020a */
[----:B------:R-:W-:-:S03]  /*a3d0*/  IMAD.MOV.U32 R6, RZ, RZ, 0x1 ;  /* 0x00000001ff067424 */ /* 0x000fc600078e00ff */
[----:B------:R-:W-:Y:S02]  /*a3e0*/  SEL R9, R4, R7, !P0 ;  /* 0x0000000704097207 */ /* 0x000fe40004000000 */
[----:B------:R-:W-:-:S07]  /*a3f0*/  SEL R7, R7, R4, !P0 ;  /* 0x0000000407077207 */ /* 0x000fce0004000000 */
.L_x_191:
[----:B------:R-:W-:-:S08]  /*a400*/  NOP ;  /* 0x0000000000007918 */ /* 0x000fd00000000000 */
[----:B------:R-:W0:-:S00]  /*a410*/  USETMAXREG.DEALLOC.CTAPOOL 0x28 ;  /* 0x00000028000079c8 */ /* 0x000e0000080e0500 */
[----:B0-----:R-:W-:-:S13]  /*a420*/  ISETP.NE.AND P0, PT, R0, RZ, PT ;  /* 0x000000ff0000720c */ /* 0x001fda0003f05270 */
[----:B------:R-:W-:Y:S05]  /*a430*/  @P0 EXIT ;  /* 0x000000000000094d */ /* 0x000fea0003800000 */
[----:B------:R-:W-:Y:S01]  /*a440*/  LOP3.LUT P0, RZ, R6, 0xff, RZ, 0xc0, !PT ;  /* 0x000000ff06ff7812 */ /* 0x000fe2000780c0ff */
[----:B------:R-:W-:Y:S02]  /*a450*/  IMAD.MOV.U32 R3, RZ, RZ, 0x1 ;  /* 0x00000001ff037424 */ /* 0x000fe400078e00ff */
[----:B------:R-:W-:-:S10]  /*a460*/  IMAD.MOV.U32 R0, RZ, RZ, RZ ;  /* 0x000000ffff007224 */ /* 0x000fd400078e00ff */
[----:B------:R-:W-:Y:S05]  /*a470*/  @!P0 BRA `(.L_x_194) ;  /* 0x0000000c00348947 */ /* 0x000fea0003800000 */
[----:B------:R-:W0:Y:S01]  /*a480*/  LDC R0, c[0x0][0x28c] ;  /* 0x0000a300ff007b82 */ /* 0x000e220000000800 */
[----:B------:R-:W-:Y:S01]  /*a490*/  ULDC UR5, c[0x0][0x600] ;  /* 0x0001800000057ab9 */ /* 0x000fe20000000800 */
[----:B------:R-:W-:Y:S01]  /*a4a0*/  ULDC UR4, c[0x0][0xc] ;  /* 0x0000030000047ab9 */ /* 0x000fe20000000800 */
[----:B------:R-:W-:Y:S01]  /*a4b0*/  UIADD3 UR16, UR5, -0x1, URZ ;  /* 0xffffffff05107890 */ /* 0x000fe2000fffe03f */
[C---:B------:R-:W-:Y:S01]  /*a4c0*/  LOP3.LUT P2, RZ, R18.reuse, 0x7f, RZ, 0xc0, !PT ;  /* 0x0000007f12ff7812 */ /* 0x040fe2000784c0ff */
[----:B------:R-:W-:Y:S01]  /*a4d0*/  ULDC UR6, c[0x0][0x658] ;  /* 0x0001960000067ab9 */ /* 0x000fe20000000800 */
[----:B------:R-:W-:Y:S01]  /*a4e0*/  ULDC UR5, c[0x0][0x10] ;  /* 0x0000040000057ab9 */ /* 0x000fe20000000800 */
[----:B------:R-:W-:Y:S01]  /*a4f0*/  UMOV UR7, 0xffffffff ;  /* 0xffffffff00077882 */ /* 0x000fe20000000000 */
[----:B------:R-:W-:Y:S01]  /*a500*/  UMOV UR8, 0x1 ;  /* 0x0000000100087882 */ /* 0x000fe20000000000 */
[----:B------:R-:W-:Y:S01]  /*a510*/  UIMAD.WIDE.U32 UR4, UR4, UR5, URZ ;  /* 0x00000005040472a5 */ /* 0x000fe2000f8e003f */
[----:B------:R-:W-:Y:S01]  /*a520*/  LOP3.LUT P0, RZ, R18, 0x1f, RZ, 0xc0, !PT ;  /* 0x0000001f12ff7812 */ /* 0x000fe2000780c0ff */
[----:B------:R-:W-:Y:S01]  /*a530*/  USHF.L.U32 UR7, UR7, UR6, URZ ;  /* 0x0000000607077299 */ /* 0x000fe2000800063f */
[----:B------:R-:W-:Y:S01]  /*a540*/  BSSY B0, `(.L_x_194) ;  /* 0x00000c0000007945 */ /* 0x000fe20003800000 */
[----:B------:R-:W-:Y:S01]  /*a550*/  USHF.L.U32 UR18, UR8, UR6, URZ ;  /* 0x0000000608127299 */ /* 0x000fe2000800063f */
[----:B------:R-:W-:Y:S01]  /*a560*/  IMAD.MOV.U32 R11, RZ, RZ, 0x1 ;  /* 0x00000001ff0b7424 */ /* 0x000fe200078e00ff */
[----:B------:R-:W-:Y:S01]  /*a570*/  LOP3.LUT R18, R19, 0x2, RZ, 0xfc, !PT ;  /* 0x0000000213127812 */ /* 0x000fe200078efcff */
[----:B------:R-:W-:Y:S01]  /*a580*/  ULDC UR6, c[0x0][0x14] ;  /* 0x0000050000067ab9 */ /* 0x000fe20000000800 */
[----:B------:R-:W-:Y:S01]  /*a590*/  PLOP3.LUT P0, PT, P0, P2, PT, 0x8a, 0x0 ;  /* 0x000000000000781c */ /* 0x000fe20000705172 */
[----:B------:R-:W-:-:S02]  /*a5a0*/  UIMAD.WIDE.U32 UR20, UR4, UR6, URZ ;  /* 0x00000006041472a5 */ /* 0x000fc4000f8e003f */
[----:B------:R-:W-:Y:S02]  /*a5b0*/  UIMAD UR13, UR5, UR6, URZ ;  /* 0x00000006050d72a4 */ /* 0x000fe4000f8e023f */
[----:B------:R-:W-:Y:S01]  /*a5c0*/  ULOP3.LUT UR17, URZ, UR7, URZ, 0x33, !UPT ;  /* 0x000000073f117292 */ /* 0x000fe2000f8e333f */
[----:B0-----:R-:W-:Y:S01]  /*a5d0*/  VIADD R0, R0, 0x3f ;  /* 0x0000003f00007836 */ /* 0x001fe20000000000 */
[----:B------:R-:W-:Y:S01]  /*a5e0*/  UIADD3 UR13, UR21, UR13, URZ ;  /* 0x0000000d150d7290 */ /* 0x000fe2000fffe03f */
[----:B------:R-:W-:-:S03]  /*a5f0*/  ULDC.64 UR22, c[0x0][0x198] ;  /* 0x0000660000167ab9 */ /* 0x000fc60000000a00 */
[----:B------:R-:W-:-:S04]  /*a600*/  SHF.R.S32.HI R3, RZ, 0x1f, R0 ;  /* 0x0000001fff037819 */ /* 0x000fc80000011400 */
[----:B------:R-:W-:Y:S01]  /*a610*/  LEA.HI R3, R3, R0, RZ, 0x6 ;  /* 0x0000000003037211 */ /* 0x000fe200078f30ff */
[----:B------:R-:W-:-:S03]  /*a620*/  IMAD.MOV.U32 R0, RZ, RZ, RZ ;  /* 0x000000ffff007224 */ /* 0x000fc600078e00ff */
[----:B------:R-:W-:Y:S01]  /*a630*/  SHF.R.S32.HI R13, RZ, 0x6, R3 ;  /* 0x00000006ff0d7819 */ /* 0x000fe20000011403 */
[----:B------:R-:W-:-:S04]  /*a640*/  IMAD.MOV.U32 R3, RZ, RZ, 0x1 ;  /* 0x00000001ff037424 */ /* 0x000fc800078e00ff */
[----:B------:R-:W-:-:S07]  /*a650*/  VIADD R10, R13, 0x1 ;  /* 0x000000010d0a7836 */ /* 0x000fce0000000000 */
.L_x_206:
[----:B------:R-:W-:-:S03]  /*a660*/  UMOV UR4, 0xffffffff ;  /* 0xffffffff00047882 */ /* 0x000fc60000000000 */
[----:B------:R-:W-:Y:S05]  /*a670*/  BRA.DIV UR4, `(.L_x_195) ;  /* 0x0000000e04a07947 */ /* 0x000fea000b800000 */
[----:B------:R-:W-:-:S13]  /*a680*/  ELECT P6, URZ, PT ;  /* 0x00000000003f782f */ /* 0x000fda00038c0000 */
.L_x_217:
[----:B------:R-:W0:Y:S01]  /*a690*/  LDC R4, c[0x0][0x28c] ;  /* 0x0000a300ff047b82 */ /* 0x000e220000000800 */
[----:B------:R-:W-:Y:S01]  /*a6a0*/  BSSY B1, `(.L_x_196) ;  /* 0x0000037000017945 */ /* 0x000fe20003800000 */
[----:B0-----:R-:W-:-:S13]  /*a6b0*/  ISETP.LT.OR P6, PT, R4, 0x1, !P6 ;  /* 0x000000010400780c */ /* 0x001fda00077c1670 */
[----:B------:R-:W-:Y:S05]  /*a6c0*/  @P6 BRA `(.L_x_197) ;  /* 0x0000000000d06947 */ /* 0x000fea0003800000 */
[----:B------:R-:W-:Y:S02]  /*a6d0*/  IMAD.SHL.U32 R14, R9, 0x40, RZ ;  /* 0x00000040090e7824 */ /* 0x000fe400078e00ff */
[----:B------:R-:W-:Y:S02]  /*a6e0*/  IMAD R15, R7, 0x180, RZ ;  /* 0x00000180070f7824 */ /* 0x000fe400078e02ff */
[----:B------:R-:W-:Y:S02]  /*a6f0*/  IMAD.MOV.U32 R20, RZ, RZ, RZ ;  /* 0x000000ffff147224 */ /* 0x000fe400078e00ff */
[----:B------:R-:W-:Y:S02]  /*a700*/  IMAD.MOV.U32 R4, RZ, RZ, R10 ;  /* 0x000000ffff047224 */ /* 0x000fe400078e000a */
[----:B------:R-:W-:Y:S02]  /*a710*/  IMAD.MOV.U32 R5, RZ, RZ, R3 ;  /* 0x000000ffff057224 */ /* 0x000fe400078e0003 */
[----:B------:R-:W-:-:S07]  /*a720*/  IMAD.MOV.U32 R6, RZ, RZ, R0 ;  /* 0x000000ffff067224 */ /* 0x000fce00078e0000 */
.L_x_201:
[----:B------:R-:W0:Y:S01]  /*a730*/  S2R R12, SR_CgaCtaId ;  /* 0x00000000000c7919 */ /* 0x000e220000008800 */
[----:B------:R-:W-:Y:S01]  /*a740*/  MOV R7, 0x400 ;  /* 0x0000040000077802 */ /* 0x000fe20000000f00 */
[----:B------:R-:W1:Y:S03]  /*a750*/  @!P2 LDC R9, c[0x0][0x500] ;  /* 0x00014000ff09ab82 */ /* 0x000e660000000800 */
[----:B0-----:R-:W-:Y:S02]  /*a760*/  LEA R21, R12, R7, 0x18 ;  /* 0x000000070c157211 */ /* 0x001fe400078ec0ff */
[----:B------:R-:W-:-:S03]  /*a770*/  SHF.L.U32 R7, R5, 0x1f, RZ ;  /* 0x0000001f05077819 */ /* 0x000fc600000006ff */
[----:B------:R-:W-:-:S04]  /*a780*/  IMAD R12, R6, 0x8, R21 ;  /* 0x00000008060c7824 */ /* 0x000fc800078e0215 */
[----:B------:R-:W0:Y:S02]  /*a790*/  SYNCS.PHASECHK.TRANS64.TRYWAIT P1, [R12+URZ+0x20], R7 ;  /* 0x000020070c0075a7 */ /* 0x000e24000802017f */
[----:B01----:R-:W-:Y:S05]  /*a7a0*/  @!P1 BRA `(.L_x_198) ;  /* 0x0000000c00749947 */ /* 0x003fea0003800000 */
.L_x_218:
[----:B0-----:R-:W-:Y:S01]  /*a7b0*/  PRMT R7, R18, 0x9910, RZ ;  /* 0x0000991012077816 */ /* 0x001fe200000000ff */
[----:B------:R0:W-:Y:S03]  /*a7c0*/  @!P2 SYNCS.ARRIVE.TRANS64 RZ, [R12+URZ], R9 ;  /* 0x000000090cffa9a7 */ /* 0x0001e6000800003f */
[----:B------:R-:W-:-:S13]  /*a7d0*/  ISETP.NE.AND P1, PT, R7, 0x2, PT ;  /* 0x000000020700780c */ /* 0x000fda0003f25270 */
[----:B0-----:R-:W-:Y:S05]  /*a7e0*/  @P1 BRA `(.L_x_199) ;  /* 0x0000000000041947 */ /* 0x001fea0003800000 */
[----:B------:R-:W-:Y:S01]  /*a7f0*/  BPT.TRAP 0x1 ;  /* 0x000000040000795c */ /* 0x000fe20000300000 */
.L_x_199:
[----:B------:R-:W-:Y:S05]  /*a800*/  @P0 BRA `(.L_x_200) ;  /* 0x0000000000040947 */ /* 0x000fea0003800000 */
[----:B------:R-:W-:Y:S01]  /*a810*/  BPT.TRAP 0x1 ;  /* 0x000000040000795c */ /* 0x000fe20000300000 */
.L_x_200:
[--C-:B------:R-:W-:Y:S01]  /*a820*/  IMAD R7, R6, 0xc000, R21.reuse ;  /* 0x0000c00006077824 */ /* 0x100fe200078e0215 */
[----:B------:R-:W-:Y:S01]  /*a830*/  R2UR UR9, R12 ;  /* 0x000000000c0972ca */ /* 0x000fe200000e0000 */
[----:B------:R-:W-:Y:S01]  /*a840*/  IMAD R21, R6, 0x2000, R21 ;  /* 0x0000200006157824 */ /* 0x000fe200078e0215 */
[----:B------:R-:W-:Y:S01]  /*a850*/  UIADD3 UR4, UP0, UR22, 0xf0, URZ ;  /* 0x000000f016047890 */ /* 0x000fe2000ff1e03f */
[----:B------:R-:W-:Y:S01]  /*a860*/  VIADD R4, R4, 0xffffffff ;  /* 0xffffffff04047836 */ /* 0x000fe20000000000 */
[----:B------:R-:W-:Y:S01]  /*a870*/  R2UR UR5, R7 ;  /* 0x00000000070572ca */ /* 0x000fe200000e0000 */
[----:B------:R-:W-:Y:S01]  /*a880*/  UIADD3 UR24, UP1, UR22, 0x1f0, URZ ;  /* 0x000001f016187890 */ /* 0x000fe2000ff3e03f */
[----:B------:R-:W-:Y:S01]  /*a890*/  R2UR UR8, R21 ;  /* 0x00000000150872ca */ /* 0x000fe200000e0000 */
[----:B------:R-:W-:Y:S01]  /*a8a0*/  VIADD R6, R6, 0x1 ;  /* 0x0000000106067836 */ /* 0x000fe20000000000 */
[----:B------:R-:W-:Y:S01]  /*a8b0*/  R2UR UR11, R15 ;  /* 0x000000000f0b72ca */ /* 0x000fe200000e0000 */
[----:B------:R-:W-:Y:S01]  /*a8c0*/  UIADD3.X UR25, URZ, UR23, URZ, UP1, !UPT ;  /* 0x000000173f197290 */ /* 0x000fe20008ffe43f */
[----:B------:R-:W-:Y:S01]  /*a8d0*/  R2UR UR10, R20 ;  /* 0x00000000140a72ca */ /* 0x000fe200000e0000 */
[----:B------:R-:W-:Y:S01]  /*a8e0*/  UMOV UR6, 0x0 ;  /* 0x0000000000067882 */ /* 0x000fe20000000000 */
[----:B------:R-:W-:Y:S01]  /*a8f0*/  R2UR UR12, R8 ;  /* 0x00000000080c72ca */ /* 0x000fe200000e0000 */
[----:B------:R-:W-:Y:S01]  /*a900*/  UMOV UR7, 0x10000000 ;  /* 0x1000000000077882 */ /* 0x000fe20000000000 */
[----:B------:R-:W-:Y:S01]  /*a910*/  R2UR UR19, R14 ;  /* 0x000000000e1372ca */ /* 0x000fe200000e0000 */
[----:B------:R-:W-:Y:S01]  /*a920*/  VIADD R20, R20, 0x40 ;  /* 0x0000004014147836 */ /* 0x000fe20000000000 */
[----:B------:R-:W-:Y:S01]  /*a930*/  ISETP.GT.AND P3, PT, R4, 0x1, PT ;  /* 0x000000010400780c */ /* 0x000fe20003f64270 */
[----:B------:R-:W-:Y:S01]  /*a940*/  UIADD3 UR14, UR5, 0x100, URZ ;  /* 0x00000100050e7890 */ /* 0x000fe2000fffe03f */
[----:B------:R-:W-:Y:S01]  /*a950*/  ISETP.NE.AND P1, PT, R6, 0x4, PT ;  /* 0x000000040600780c */ /* 0x000fe20003f25270 */
[----:B------:R-:W-:-:S02]  /*a960*/  UIADD3.X UR5, URZ, UR23, URZ, UP0, !UPT ;  /* 0x000000173f057290 */ /* 0x000fc400087fe43f */
[----:B------:R-:W-:Y:S01]  /*a970*/  UIADD3 UR15, UR8, 0x30100, URZ ;  /* 0x00030100080f7890 */ /* 0x000fe2000fffe03f */
[----:B------:R-:W-:Y:S02]  /*a980*/  SEL R12, RZ, 0x1, P1 ;  /* 0x00000001ff0c7807 */ /* 0x000fe40000800000 */
[----:B------:R-:W-:Y:S01]  /*a990*/  UMOV UR8, UR14 ;  /* 0x0000000e00087c82 */ /* 0x000fe20008000000 */
[----:B------:R-:W-:Y:S02]  /*a9a0*/  SEL R6, R6, RZ, P1 ;  /* 0x000000ff06067207 */ /* 0x000fe40000800000 */
[----:B------:R-:W-:Y:S01]  /*a9b0*/  LOP3.LUT R5, R5, R12, RZ, 0x3c, !PT ;  /* 0x0000000c05057212 */ /* 0x000fe200078e3cff */
[----:B------:R0:W-:Y:S02]  /*a9c0*/  UTMALDG.3D [UR8], [UR4], desc[UR6] ;  /* 0x00000608040075b4 */ /* 0x0001e40008011000 */
[----:B0-----:R-:W-:Y:S01]  /*a9d0*/  UMOV UR8, UR15 ;  /* 0x0000000f00087c82 */ /* 0x001fe20008000000 */
[----:B------:R-:W-:-:S02]  /*a9e0*/  UMOV UR11, UR19 ;  /* 0x00000013000b7c82 */ /* 0x000fc40008000000 */
[----:B------:R0:W-:Y:S02]  /*a9f0*/  UTMALDG.3D [UR8], [UR24], desc[UR6] ;  /* 0x00000608180075b4 */ /* 0x0001e40008011000 */
[----:B0-----:R-:W-:Y:S05]  /*aa00*/  @P3 BRA `(.L_x_201) ;  /* 0xfffffffc00483947 */ /* 0x001fea000383ffff */
.L_x_197:
[----:B------:R-:W-:Y:S05]  /*aa10*/  BSYNC B1 ;  /* 0x0000000000017941 */ /* 0x000fea0003800000 */
.L_x_196:
[----:B------:R-:W-:Y:S01]  /*aa20*/  LOP3.LUT P3, RZ, R11, 0xff, RZ, 0xc0, !PT ;  /* 0x000000ff0bff7812 */ /* 0x000fe2000786c0ff */
[----:B------:R-:W-:Y:S01]  /*aa30*/  IMAD.IADD R0, R13, 0x1, R0 ;  /* 0x000000010d007824 */ /* 0x000fe200078e0200 */
[----:B------:R-:W-:Y:S01]  /*aa40*/  IADD3 R16, P4, R16, UR20, RZ ;  /* 0x0000001410107c10 */ /* 0x000fe2000ff9e0ff */
[----:B------:R-:W-:Y:S01]  /*aa50*/  ULDC.64 UR4, c[0x0][0x650] ;  /* 0x0001940000047ab9 */ /* 0x000fe20000000a00 */
[----:B------:R-:W-:Y:S01]  /*aa60*/  BSSY B1, `(.L_x_202) ;  /* 0x000006b000017945 */ /* 0x000fe20003800000 */
[----:B------:R-:W-:Y:S01]  /*aa70*/  IMAD.MOV.U32 R7, RZ, RZ, -0x1 ;  /* 0xffffffffff077424 */ /* 0x000fe200078e00ff */
[----:B------:R-:W-:Y:S01]  /*aa80*/  SHF.R.U32.HI R4, RZ, 0x2, R0 ;  /* 0x00000002ff047819 */ /* 0x000fe20000011600 */
[----:B------:R-:W-:Y:S01]  /*aa90*/  IMAD.MOV.U32 R9, RZ, RZ, -0x1 ;  /* 0xffffffffff097424 */ /* 0x000fe200078e00ff */
[----:B------:R-:W-:Y:S01]  /*aaa0*/  ISETP.GT.U32.AND P1, PT, R0, 0x3, PT ;  /* 0x000000030000780c */ /* 0x000fe20003f24070 */
[----:B------:R-:W-:Y:S01]  /*aab0*/  IMAD.MOV.U32 R8, RZ, RZ, -0x1 ;  /* 0xffffffffff087424 */ /* 0x000fe200078e00ff */
[----:B------:R-:W-:-:S02]  /*aac0*/  LOP3.LUT R4, R4, 0x1, RZ, 0xc0, !PT ;  /* 0x0000000104047812 */ /* 0x000fc400078ec0ff */
[----:B------:R-:W-:Y:S01]  /*aad0*/  ISETP.LT.U32.AND P1, PT, R13, 0x4, P1 ;  /* 0x000000040d00780c */ /* 0x000fe20000f21070 */
[----:B------:R-:W0:Y:S01]  /*aae0*/  @P3 S2R R6, SR_CgaCtaId ;  /* 0x0000000000063919 */ /* 0x000e220000008800 */
[----:B------:R-:W-:Y:S02]  /*aaf0*/  @P3 MOV R5, 0x400 ;  /* 0x0000040000053802 */ /* 0x000fe40000000f00 */
[----:B------:R-:W-:Y:S02]  /*ab00*/  IADD3.X R17, R17, UR13, RZ, P4, !PT ;  /* 0x0000000d11117c10 */ /* 0x000fe4000a7fe4ff */
[----:B------:R-:W-:Y:S02]  /*ab10*/  ISETP.GE.U32.AND P4, PT, R16, UR4, PT ;  /* 0x0000000410007c0c */ /* 0x000fe4000bf86070 */
[----:B------:R-:W-:Y:S02]  /*ab20*/  LOP3.LUT R0, R0, 0x3, RZ, 0xc0, !PT ;  /* 0x0000000300007812 */ /* 0x000fe400078ec0ff */
[----:B------:R-:W-:-:S02]  /*ab30*/  PRMT R11, RZ, 0x7610, R11 ;  /* 0x00007610ff0b7816 */ /* 0x000fc4000000000b */
[----:B0-----:R-:W-:-:S04]  /*ab40*/  @P3 LEA R5, R6, R5, 0x18 ;  /* 0x0000000506053211 */ /* 0x001fc800078ec0ff */
[----:B------:R0:W-:Y:S01]  /*ab50*/  @P3 SYNCS.ARRIVE.TRANS64.A1T0 RZ, [R5+URZ+0x58], RZ ;  /* 0x000058ff05ff39a7 */ /* 0x0001e2000810003f */
[----:B------:R-:W-:Y:S02]  /*ab60*/  ISETP.NE.U32.AND P3, PT, R4, 0x1, PT ;  /* 0x000000010400780c */ /* 0x000fe40003f65070 */
[----:B------:R-:W-:Y:S02]  /*ab70*/  SEL R4, RZ, 0x1, !P1 ;  /* 0x00000001ff047807 */ /* 0x000fe40004800000 */
[----:B------:R-:W-:Y:S02]  /*ab80*/  ISETP.GE.U32.AND.EX P1, PT, R17, UR5, PT, P4 ;  /* 0x0000000511007c0c */ /* 0x000fe4000bf26140 */
[----:B------:R-:W-:-:S04]  /*ab90*/  ISETP.GT.U32.AND P3, PT, R13, 0x3, !P3 ;  /* 0x000000030d00780c */ /* 0x000fc80005f64070 */
[----:B0-----:R-:W-:-:S04]  /*aba0*/  SEL R5, RZ, 0x1, !P3 ;  /* 0x00000001ff057807 */ /* 0x001fc80005800000 */
[--C-:B------:R-:W-:Y:S02]  /*abb0*/  LOP3.LUT R3, R5, R3, R4.reuse, 0x96, !PT ;  /* 0x0000000305037212 */ /* 0x100fe400078e9604 */
[----:B------:R-:W-:Y:S01]  /*abc0*/  PRMT R4, RZ, 0x7610, R4 ;  /* 0x00007610ff047816 */ /* 0x000fe20000000004 */
[----:B------:R-:W-:Y:S06]  /*abd0*/  @P1 BRA `(.L_x_203) ;  /* 0x00000004004c1947 */ /* 0x000fec0003800000 */
[----:B------:R-:W-:Y:S01]  /*abe0*/  ULDC.64 UR4, c[0x0][0x628] ;  /* 0x00018a0000047ab9 */ /* 0x000fe20000000a00 */
[----:B------:R-:W0:Y:S01]  /*abf0*/  S2R R14, SR_CTAID.X ;  /* 0x00000000000e7919 */ /* 0x000e220000002500 */
[----:B------:R-:W-:Y:S01]  /*ac00*/  ISETP.NE.U32.AND P1, PT, RZ, UR4, PT ;  /* 0x00000004ff007c0c */ /* 0x000fe2000bf25070 */
[----:B------:R-:W-:Y:S01]  /*ac10*/  ULDC UR7, c[0x0][0x630] ;  /* 0x00018c0000077ab9 */ /* 0x000fe20000000800 */
[----:B------:R-:W-:Y:S01]  /*ac20*/  IMAD.MOV.U32 R4, RZ, RZ, R16 ;  /* 0x000000ffff047224 */ /* 0x000fe200078e0010 */
[----:B------:R-:W1:Y:S01]  /*ac30*/  S2R R12, SR_CTAID.Y ;  /* 0x00000000000c7919 */ /* 0x000e620000002600 */
[----:B------:R-:W-:Y:S01]  /*ac40*/  ISETP.NE.AND.EX P1, PT, RZ, UR5, PT, P1 ;  /* 0x00000005ff007c0c */ /* 0x000fe2000bf25310 */
[----:B------:R-:W-:-:S12]  /*ac50*/  IMAD.MOV.U32 R5, RZ, RZ, R17 ;  /* 0x000000ffff057224 */ /* 0x000fd800078e0011 */
[----:B------:R-:W-:Y:S05]  /*ac60*/  @!P1 BRA `(.L_x_204) ;  /* 0x0000000000289947 */ /* 0x000fea0003800000 */
[----:B------:R-:W-:Y:S02]  /*ac70*/  ULDC UR6, c[0x0][0x634] ;  /* 0x00018d0000067ab9 */ /* 0x000fe40000000800 */
[----:B------:R-:W-:-:S05]  /*ac80*/  IADD3 R9, P1, R16, UR6, RZ ;  /* 0x0000000610097c10 */ /* 0x000fca000ff3e0ff */
[----:B------:R-:W-:-:S04]  /*ac90*/  IMAD.X R15, RZ, RZ, R17, P1 ;  /* 0x000000ffff0f7224 */ /* 0x000fc800008e0611 */
[----:B------:R-:W-:-:S04]  /*aca0*/  IMAD.WIDE.U32 R6, R15, UR4, RZ ;  /* 0x000000040f067c25 */ /* 0x000fc8000f8e00ff */
[----:B------:R-:W-:-:S04]  /*acb0*/  IMAD.WIDE.U32 R6, P1, R9, UR5, R6 ;  /* 0x0000000509067c25 */ /* 0x000fc8000f820006 */
[----:B------:R-:W-:-:S04]  /*acc0*/  IMAD.WIDE.U32 R8, R9, UR4, RZ ;  /* 0x0000000409087c25 */ /* 0x000fc8000f8e00ff */
[----:B------:R-:W-:Y:S01]  /*acd0*/  IMAD.X R5, RZ, RZ, RZ, P1 ;  /* 0x000000ffff057224 */ /* 0x000fe200008e06ff */
[----:B------:R-:W-:Y:S01]  /*ace0*/  IADD3 RZ, P1, R9, R6, RZ ;  /* 0x0000000609ff7210 */ /* 0x000fe20007f3e0ff */
[----:B------:R-:W-:-:S04]  /*acf0*/  IMAD.MOV.U32 R4, RZ, RZ, R7 ;  /* 0x000000ffff047224 */ /* 0x000fc800078e0007 */
[----:B------:R-:W-:-:S08]  /*ad00*/  IMAD.WIDE.U32.X R4, R15, UR5, R4, P1 ;  /* 0x000000050f047c25 */ /* 0x000fd000088e0404 */
.L_x_204:
[--C-:B------:R-:W-:Y:S01]  /*ad10*/  SHF.R.U64 R8, R4, UR7, R5.reuse ;  /* 0x0000000704087c19 */ /* 0x100fe20008001205 */
[----:B------:R-:W-:Y:S01]  /*ad20*/  ULDC.64 UR4, c[0x0][0x620] ;  /* 0x0001880000047ab9 */ /* 0x000fe20000000a00 */
[----:B------:R-:W-:Y:S01]  /*ad30*/  SHF.R.U32.HI R4, RZ, UR7, R5 ;  /* 0x00000007ff047c19 */ /* 0x000fe20008011605 */
[----:B------:R-:W2:Y:S01]  /*ad40*/  LDC R25, c[0x0][0x144] ;  /* 0x00005100ff197b82 */ /* 0x000ea20000000800 */
[----:B------:R-:W-:Y:S01]  /*ad50*/  IADD3 R7, P1, RZ, -R8, RZ ;  /* 0x80000008ff077210 */ /* 0x000fe20007f3e0ff */
[----:B------:R-:W-:Y:S01]  /*ad60*/  ULDC.64 UR8, c[0x0][0x640] ;  /* 0x0001900000087ab9 */ /* 0x000fe20000000a00 */
[----:B0-----:R-:W-:Y:S01]  /*ad70*/  I2FP.F32.U32 R9, R14 ;  /* 0x0000000e00097245 */ /* 0x001fe20000201000 */
[----:B------:R-:W-:Y:S02]  /*ad80*/  ULDC UR6, c[0x0][0x608] ;  /* 0x0001820000067ab9 */ /* 0x000fe40000000800 */
[----:B------:R-:W-:Y:S01]  /*ad90*/  IMAD.X R4, RZ, RZ, ~R4, P1 ;  /* 0x000000ffff047224 */ /* 0x000fe200008e0e04 */
[----:B------:R-:W-:Y:S01]  /*ada0*/  ISETP.NE.U32.AND P1, PT, RZ, UR8, PT ;  /* 0x00000008ff007c0c */ /* 0x000fe2000bf25070 */
[----:B------:R-:W0:Y:S02]  /*adb0*/  LDC R21, c[0x0][0x148] ;  /* 0x00005200ff157b82 */ /* 0x000e240000000800 */
[----:B------:R-:W-:Y:S01]  /*adc0*/  IMAD R6, R4, UR4, RZ ;  /* 0x0000000404067c24 */ /* 0x000fe2000f8e02ff */
[----:B------:R-:W-:Y:S01]  /*add0*/  ISETP.NE.AND.EX P1, PT, RZ, UR9, PT, P1 ;  /* 0x00000009ff007c0c */ /* 0x000fe2000bf25310 */
[----:B------:R-:W-:Y:S01]  /*ade0*/  IMAD.WIDE.U32 R4, R7, UR4, R16 ;  /* 0x0000000407047c25 */ /* 0x000fe2000f8e0010 */
[----:B------:R-:W-:-:S03]  /*adf0*/  ULDC UR4, c[0x0][0x150] ;  /* 0x0000540000047ab9 */ /* 0x000fc60000000800 */
[----:B------:R-:W-:Y:S02]  /*ae00*/  IMAD R7, R7, UR5, R6 ;  /* 0x0000000507077c24 */ /* 0x000fe4000f8e0206 */
[----:B------:R-:W-:Y:S01]  /*ae10*/  FMUL R6, R9, UR4 ;  /* 0x0000000409067c20 */ /* 0x000fe20008400000 */
[----:B------:R-:W-:Y:S01]  /*ae20*/  ULDC UR4, c[0x0][0x618] ;  /* 0x0001860000047ab9 */ /* 0x000fe20000000800 */
[----:B------:R-:W-:Y:S01]  /*ae30*/  ULDC UR5, c[0x0][0x154] ;  /* 0x0000550000057ab9 */ /* 0x000fe20000000800 */
[----:B------:R-:W-:-:S03]  /*ae40*/  IMAD.IADD R5, R5, 0x1, R7 ;  /* 0x0000000105057824 */ /* 0x000fc600078e0207 */
[----:B------:R-:W3:Y:S02]  /*ae50*/  F2I.U32.TRUNC.NTZ R6, R6 ;  /* 0x0000000600067305 */ /* 0x000ee4000020f000 */
[----:B------:R-:W-:Y:S02]  /*ae60*/  SHF.R.U64 R9, R4, UR4, R5 ;  /* 0x0000000404097c19 */ /* 0x000fe40008001205 */
[----:B-1----:R-:W-:-:S05]  /*ae70*/  I2FP.F32.U32 R4, R12 ;  /* 0x0000000c00047245 */ /* 0x002fca0000201000 */
[----:B------:R-:W-:Y:S01]  /*ae80*/  FMUL R22, R4, UR5 ;  /* 0x0000000504167c20 */ /* 0x000fe20008400000 */
[----:B------:R-:W-:Y:S01]  /*ae90*/  SHF.R.U32.HI R4, RZ, UR4, R5 ;  /* 0x00000004ff047c19 */ /* 0x000fe20008011605 */
[----:B------:R-:W-:-:S03]  /*aea0*/  ULDC UR4, c[0x0][0x658] ;  /* 0x0001960000047ab9 */ /* 0x000fc60000000800 */
[--C-:B------:R-:W-:Y:S01]  /*aeb0*/  SHF.R.U64 R20, R9, UR6, R4.reuse ;  /* 0x0000000609147c19 */ /* 0x100fe20008001204 */
[----:B------:R-:W1:Y:S01]  /*aec0*/  F2I.U32.TRUNC.NTZ R22, R22 ;  /* 0x0000001600167305 */ /* 0x000e62000020f000 */
[----:B------:R-:W-:Y:S01]  /*aed0*/  SHF.R.U32.HI R5, RZ, UR6, R4 ;  /* 0x00000006ff057c19 */ /* 0x000fe20008011604 */
[----:B---3--:R-:W-:-:S03]  /*aee0*/  IMAD.MOV R6, RZ, RZ, -R6 ;  /* 0x000000ffff067224 */ /* 0x008fc600078e0a06 */
[--C-:B------:R-:W-:Y:S01]  /*aef0*/  SHF.R.U64 R15, R20, UR4, R5.reuse ;  /* 0x00000004140f7c19 */ /* 0x100fe20008001205 */
[----:B--2---:R-:W-:Y:S01]  /*af00*/  IMAD R14, R25, R6, R14 ;  /* 0x00000006190e7224 */ /* 0x004fe200078e020e */
[----:B------:R-:W-:-:S03]  /*af10*/  SHF.R.U32.HI R23, RZ, UR4, R5 ;  /* 0x00000004ff177c19 */ /* 0x000fc60008011605 */
[----:B------:R-:W-:Y:S02]  /*af20*/  IMAD.MOV.U32 R4, RZ, RZ, R15 ;  /* 0x000000ffff047224 */ /* 0x000fe400078e000f */
[----:B------:R-:W-:Y:S01]  /*af30*/  IMAD.MOV.U32 R5, RZ, RZ, R23 ;  /* 0x000000ffff057224 */ /* 0x000fe200078e0017 */
[----:B-1----:R-:W-:Y:S06]  /*af40*/  @!P1 BRA `(.L_x_205) ;  /* 0x0000000000289947 */ /* 0x002fec0003800000 */
[----:B------:R-:W-:Y:S02]  /*af50*/  ULDC UR4, c[0x0][0x64c] ;  /* 0x0001930000047ab9 */ /* 0x000fe40000000800 */
[----:B------:R-:W-:-:S05]  /*af60*/  IADD3 R5, P1, R15, UR4, RZ ;  /* 0x000000040f057c10 */ /* 0x000fca000ff3e0ff */
[----:B------:R-:W-:-:S04]  /*af70*/  IMAD.X R23, RZ, RZ, R23, P1 ;  /* 0x000000ffff177224 */ /* 0x000fc800008e0617 */
[----:B------:R-:W-:-:S04]  /*af80*/  IMAD.WIDE.U32 R6, R23, UR8, RZ ;  /* 0x0000000817067c25 */ /* 0x000fc8000f8e00ff */
[----:B------:R-:W-:-:S04]  /*af90*/  IMAD.WIDE.U32 R6, P1, R5, UR9, R6 ;  /* 0x0000000905067c25 */ /* 0x000fc8000f820006 */
[----:B------:R-:W-:-:S04]  /*afa0*/  IMAD.WIDE.U32 R4, R5, UR8, RZ ;  /* 0x0000000805047c25 */ /* 0x000fc8000f8e00ff */
[----:B------:R-:W-:Y:S01]  /*afb0*/  IMAD.MOV.U32 R4, RZ, RZ, R7 ;  /* 0x000000ffff047224 */ /* 0x000fe200078e0007 */
[----:B------:R-:W-:Y:S01]  /*afc0*/  IADD3 RZ, P3, R5, R6, RZ ;  /* 0x0000000605ff7210 */ /* 0x000fe20007f7e0ff */
[----:B------:R-:W-:-:S04]  /*afd0*/  IMAD.X R5, RZ, RZ, RZ, P1 ;  /* 0x000000ffff057224 */ /* 0x000fc800008e06ff */
[----:B------:R-:W-:-:S08]  /*afe0*/  IMAD.WIDE.U32.X R4, R23, UR9, R4, P3 ;  /* 0x0000000917047c25 */ /* 0x000fd000098e0404 */
.L_x_205:
[----:B------:R-:W-:Y:S01]  /*aff0*/  ISETP.NE.AND P1, PT, R2, 0x1, PT ;  /* 0x000000010200780c */ /* 0x000fe20003f25270 */
[----:B------:R-:W-:Y:S01]  /*b000*/  ULDC UR4, c[0x0][0x648] ;  /* 0x0001920000047ab9 */ /* 0x000fe20000000800 */
[----:B------:R-:W-:Y:S01]  /*b010*/  LOP3.LUT R20, R20, UR17, RZ, 0xc0, !PT ;  /* 0x0000001114147c12 */ /* 0x000fe2000f8ec0ff */
[----:B------:R-:W-:Y:S01]  /*b020*/  IMAD.MOV R22, RZ, RZ, -R22 ;  /* 0x000000ffff167224 */ /* 0x000fe200078e0a16 */
[----:B------:R-:W-:Y:S01]  /*b030*/  SHF.R.U64 R5, R4, UR4, R5 ;  /* 0x0000000404057c19 */ /* 0x000fe20008001205 */
[----:B------:R-:W-:Y:S01]  /*b040*/  ULDC UR4, c[0x0][0x638] ;  /* 0x00018e0000047ab9 */ /* 0x000fe20000000800 */
[----:B------:R-:W-:Y:S01]  /*b050*/  LOP3.LUT R6, R9, UR16, RZ, 0xc0, !PT ;  /* 0x0000001009067c12 */ /* 0x000fe2000f8ec0ff */
[----:B------:R-:W-:Y:S02]  /*b060*/  ULDC UR5, c[0x0][0x610] ;  /* 0x0001840000057ab9 */ /* 0x000fe40000000800 */
[----:B------:R-:W-:Y:S02]  /*b070*/  IMAD.MOV R4, RZ, RZ, -R5 ;  /* 0x000000ffff047224 */ /* 0x000fe400078e0a05 */
[----:B------:R-:W-:-:S02]  /*b080*/  IMAD R5, R5, UR18, R20 ;  /* 0x0000001205057c24 */ /* 0x000fc4000f8e0214 */
[----:B0-----:R-:W-:Y:S02]  /*b090*/  @P1 IMAD R14, R21, R22, R12 ;  /* 0x00000016150e1224 */ /* 0x001fe400078e020c */
[----:B------:R-:W-:Y:S01]  /*b0a0*/  IMAD R15, R4, UR4, R15 ;  /* 0x00000004040f7c24 */ /* 0x000fe2000f8e020f */
[----:B------:R-:W-:Y:S01]  /*b0b0*/  ULDC UR4, c[0x0][0x600] ;  /* 0x0001800000047ab9 */ /* 0x000fe20000000800 */
[----:B------:R-:W-:Y:S02]  /*b0c0*/  IMAD R14, R5, UR5, R14 ;  /* 0x00000005050e7c24 */ /* 0x000fe4000f8e020e */
[----:B------:R-:W-:Y:S02]  /*b0d0*/  IMAD R15, R15, UR4, R6 ;  /* 0x000000040f0f7c24 */ /* 0x000fe4000f8e0206 */
[----:B------:R-:W-:-:S03]  /*b0e0*/  IMAD.MOV.U32 R4, RZ, RZ, 0x1 ;  /* 0x00000001ff047424 */ /* 0x000fc600078e00ff */
[----:B------:R-:W-:Y:S02]  /*b0f0*/  SEL R9, R15, R14, !P1 ;  /* 0x0000000e0f097207 */ /* 0x000fe40004800000 */
[----:B------:R-:W-:-:S07]  /*b100*/  SEL R7, R14, R15, !P1 ;  /* 0x0000000f0e077207 */ /* 0x000fce0004800000 */
.L_x_203:
[----:B------:R-:W-:Y:S05]  /*b110*/  BSYNC B1 ;  /* 0x0000000000017941 */ /* 0x000fea0003800000 */
.L_x_202:
[----:B------:R-:W-:-:S13]  /*b120*/  LOP3.LUT P1, RZ, R4, 0xff, RZ, 0xc0, !PT ;  /* 0x000000ff04ff7812 */ /* 0x000fda000782c0ff */
[----:B------:R-:W-:Y:S05]  /*b130*/  @P1 BRA `(.L_x_206) ;  /* 0xfffffff400481947 */ /* 0x000fea000383ffff */
[----:B------:R-:W-:Y:S05]  /*b140*/  BSYNC B0 ;  /* 0x0000000000007941 */ /* 0x000fea0003800000 */
.L_x_194:
[----:B------:R-:W-:-:S03]  /*b150*/  UMOV UR4, 0xffffffff ;  /* 0xffffffff00047882 */ /* 0x000fc60000000000 */
[----:B------:R-:W-:Y:S05]  /*b160*/  BRA.DIV UR4, `(.L_x_207) ;  /* 0x0000000604187947 */ /* 0x000fea000b800000 */
[----:B------:R-:W-:-:S13]  /*b170*/  ELECT P6, URZ, PT ;  /* 0x00000000003f782f */ /* 0x000fda00038c0000 */
.L_x_221:
[----:B------:R-:W-:Y:S04]  /*b180*/  BSSY B0, `(.L_x_208) ;  /* 0x000002b000007945 */ /* 0x000fe80003800000 */
[----:B------:R-:W-:Y:S05]  /*b190*/  @!P6 BRA `(.L_x_209) ;  /* 0x0000000000a4e947 */ /* 0x000fea0003800000 */
[----:B------:R-:W-:-:S04]  /*b1a0*/  LOP3.LUT R19, R19, 0x2, RZ, 0xfc, !PT ;  /* 0x0000000213137812 */ /* 0x000fc800078efcff */
[----:B------:R-:W-:-:S13]  /*b1b0*/  ISETP.NE.AND P0, PT, R19, 0x3, PT ;  /* 0x000000031300780c */ /* 0x000fda0003f05270 */
[----:B------:R-:W-:Y:S05]  /*b1c0*/  @!P0 BRA `(.L_x_210) ;  /* 0x0000000000048947 */ /* 0x000fea0003800000 */
[----:B------:R-:W-:Y:S01]  /*b1d0*/  BPT.TRAP 0x1 ;  /* 0x000000040000795c */ /* 0x000fe20000300000 */
.L_x_210:
[----:B------:R-:W0:Y:S01]  /*b1e0*/  S2R R5, SR_CgaCtaId ;  /* 0x0000000000057919 */ /* 0x000e220000008800 */
[----:B------:R-:W-:Y:S02]  /*b1f0*/  MOV R2, 0x400 ;  /* 0x0000040000027802 */ /* 0x000fe40000000f00 */
[----:B------:R-:W-:Y:S02]  /*b200*/  SHF.L.U32 R4, R3, 0x1f, RZ ;  /* 0x0000001f03047819 */ /* 0x000fe400000006ff */
[----:B0-----:R-:W-:-:S05]  /*b210*/  LEA R5, R5, R2, 0x18 ;  /* 0x0000000205057211 */ /* 0x001fca00078ec0ff */
[----:B------:R-:W-:-:S04]  /*b220*/  VIADD R5, R5, 0x20 ;  /* 0x0000002005057836 */ /* 0x000fc80000000000 */
[C---:B------:R-:W-:Y:S02]  /*b230*/  IMAD R7, R0.reuse, 0x8, R5 ;  /* 0x0000000800077824 */ /* 0x040fe400078e0205 */
[----:B------:R-:W-:Y:S02]  /*b240*/  VIADD R0, R0, 0x1 ;  /* 0x0000000100007836 */ /* 0x000fe40000000000 */
[----:B------:R-:W0:Y:S03]  /*b250*/  SYNCS.PHASECHK.TRANS64.TRYWAIT P0, [R7+URZ], R4 ;  /* 0x00000004070075a7 */ /* 0x000e26000800017f */
[----:B------:R-:W-:-:S04]  /*b260*/  ISETP.NE.AND P1, PT, R0, 0x4, PT ;  /* 0x000000040000780c */ /* 0x000fc80003f25270 */
[----:B------:R-:W-:Y:S02]  /*b270*/  SEL R2, RZ, 0x1, P1 ;  /* 0x00000001ff027807 */ /* 0x000fe40000800000 */
[----:B------:R-:W-:Y:S02]  /*b280*/  SEL R0, R0, RZ, P1 ;  /* 0x000000ff00007207 */ /* 0x000fe40000800000 */
[----:B------:R-:W-:-:S03]  /*b290*/  LOP3.LUT R9, R3, R2, RZ, 0x3c, !PT ;  /* 0x0000000203097212 */ /* 0x000fc600078e3cff */
[----:B------:R-:W-:Y:S01]  /*b2a0*/  IMAD R6, R0, 0x8, R5 ;  /* 0x0000000800067824 */ /* 0x000fe200078e0205 */
[----:B------:R-:W-:Y:S01]  /*b2b0*/  SHF.L.U32 R3, R9, 0x1f, RZ ;  /* 0x0000001f09037819 */ /* 0x000fe200000006ff */
[----:B0-----:R-:W-:Y:S06]  /*b2c0*/  @!P0 BRA `(.L_x_211) ;  /* 0x0000000000e08947 */ /* 0x001fec0003800000 */
.L_x_222:
[----:B------:R-:W1:Y:S01]  /*b2d0*/  SYNCS.PHASECHK.TRANS64.TRYWAIT P0, [R6+URZ], R3 ;  /* 0x00000003060075a7 */ /* 0x000e62000800017f */
[----:B------:R-:W-:-:S05]  /*b2e0*/  VIADD R0, R0, 0x1 ;  /* 0x0000000100007836 */ /* 0x000fca0000000000 */
[----:B------:R-:W-:-:S04]  /*b2f0*/  ISETP.NE.AND P1, PT, R0, 0x4, PT ;  /* 0x000000040000780c */ /* 0x000fc80003f25270 */
[----:B------:R-:W-:Y:S02]  /*b300*/  SEL R2, RZ, 0x1, P1 ;  /* 0x00000001ff027807 */ /* 0x000fe40000800000 */
[----:B------:R-:W-:Y:S02]  /*b310*/  SEL R0, R0, RZ, P1 ;  /* 0x000000ff00007207 */ /* 0x000fe40000800000 */
[----:B------:R-:W-:-:S03]  /*b320*/  LOP3.LUT R9, R9, R2, RZ, 0x3c, !PT ;  /* 0x0000000209097212 */ /* 0x000fc600078e3cff */
[----:B0-----:R-:W-:Y:S01]  /*b330*/  IMAD R7, R0, 0x8, R5 ;  /* 0x0000000800077824 */ /* 0x001fe200078e0205 */
[----:B------:R-:W-:Y:S01]  /*b340*/  SHF.L.U32 R4, R9, 0x1f, RZ ;  /* 0x0000001f09047819 */ /* 0x000fe200000006ff */
[----:B-1----:R-:W-:Y:S06]  /*b350*/  @!P0 BRA `(.L_x_212) ;  /* 0x0000000000d08947 */ /* 0x002fec0003800000 */
.L_x_223:
[----:B------:R-:W1:Y:S01]  /*b360*/  SYNCS.PHASECHK.TRANS64.TRYWAIT P0, [R7+URZ], R4 ;  /* 0x00000004070075a7 */ /* 0x000e62000800017f */
[----:B------:R-:W-:-:S05]  /*b370*/  VIADD R0, R0, 0x1 ;  /* 0x0000000100007836 */ /* 0x000fca0000000000 */
[----:B------:R-:W-:-:S04]  /*b380*/  ISETP.NE.AND P1, PT, R0, 0x4, PT ;  /* 0x000000040000780c */ /* 0x000fc80003f25270 */
[----:B------:R-:W-:Y:S02]  /*b390*/  SEL R2, RZ, 0x1, P1 ;  /* 0x00000001ff027807 */ /* 0x000fe40000800000 */
[----:B------:R-:W-:Y:S02]  /*b3a0*/  SEL R0, R0, RZ, P1 ;  /* 0x000000ff00007207 */ /* 0x000fe40000800000 */
[----:B------:R-:W-:Y:S01]  /*b3b0*/  LOP3.LUT R2, R9, R2, RZ, 0x3c, !PT ;  /* 0x0000000209027212 */ /* 0x000fe200078e3cff */
[----:B-1----:R-:W-:Y:S06]  /*b3c0*/  @!P0 BRA `(.L_x_213) ;  /* 0x0000000000c88947 */ /* 0x002fec0003800000 */
.L_x_224:
[----:B------:R-:W-:Y:S01]  /*b3d0*/  IMAD R5, R0, 0x8, R5 ;  /* 0x0000000800057824 */ /* 0x000fe200078e0205 */
[----:B------:R-:W-:-:S07]  /*b3e0*/  SHF.L.U32 R0, R2, 0x1f, RZ ;  /* 0x0000001f02007819 */ /* 0x000fce00000006ff */
.L_x_214:
[----:B--2---:R2:W3:Y:S02]  /*b3f0*/  SYNCS.PHASECHK.TRANS64.TRYWAIT P0, [R5+URZ], R0 ;  /* 0x00000000050075a7 */ /* 0x0044e4000800017f */
[----:B---3--:R-:W-:Y:S05]  /*b400*/  @!P0 NANOSLEEP.SYNCS 0x989680 ;  /* 0x009896800000895d */ /* 0x008fea0003900000 */
[----:B------:R-:W3:Y:S02]  /*b410*/  @!P0 SYNCS.PHASECHK.TRANS64 P0, [R5+URZ], R0 ;  /* 0x00000000050085a7 */ /* 0x000ee4000800007f */
[----:B---3--:R-:W-:Y:S05]  /*b420*/  @!P0 BRA `(.L_x_214) ;  /* 0xfffffffc00f08947 */ /* 0x008fea000383ffff */
.L_x_209:
[----:B------:R-:W-:Y:S05]  /*b430*/  BSYNC B0 ;  /* 0x0000000000007941 */ /* 0x000fea0003800000 */
.L_x_208:
[----:B------:R-:W-:Y:S05]  /*b440*/  EXIT ;  /* 0x000000000000794d */ /* 0x000fea0003800000 */
.L_x_17:
[----:B---3--:R3:W4:Y:S02]  /*b450*/  SYNCS.PHASECHK.TRANS64.TRYWAIT P1, [R3+URZ], R0 ;  /* 0x00000000030075a7 */ /* 0x008724000802017f */
[----:B----4-:R-:W-:Y:S05]  /*b460*/  @!P1 NANOSLEEP.SYNCS 0x989680 ;  /* 0x009896800000995d */ /* 0x010fea0003900000 */
[----:B------:R-:W4:Y:S02]  /*b470*/  @!P1 SYNCS.PHASECHK.TRANS64 P1, [R3+URZ], R0 ;  /* 0x00000000030095a7 */ /* 0x000f24000802007f */
[----:B----4-:R-:W-:Y:S05]  /*b480*/  @!P1 BRA `(.L_x_17) ;  /* 0xfffffffc00f09947 */ /* 0x010fea000383ffff */
[----:B------:R-:W-:Y:S05]  /*b490*/  BRA `(.L_x_16) ;  /* 0xffffff5c005c7947 */ /* 0x000fea000383ffff */
.L_x_22:
[----:B-1----:R-:W-:-:S04]  /*b4a0*/  IMAD.U32 R4, RZ, RZ, UR9 ;  /* 0x00000009ff047e24 */ /* 0x002fc8000f8e00ff */
[----:B------:R1:W2:Y:S03]  /*b4b0*/  SYNCS.PHASECHK.TRANS64.TRYWAIT P1, [R4+URZ], R3 ;  /* 0x00000003040075a7 */ /* 0x0002a6000802017f */
[----:B--2---:R-:W-:Y:S05]  /*b4c0*/  @!P1 NANOSLEEP.SYNCS 0x989680 ;  /* 0x009896800000995d */ /* 0x004fea0003900000 */
[----:B------:R-:W2:Y:S02]  /*b4d0*/  @!P1 SYNCS.PHASECHK.TRANS64 P1, [R4+URZ], R3 ;  /* 0x00000003040095a7 */ /* 0x000ea4000802007f */
[----:B--2---:R-:W-:Y:S05]  /*b4e0*/  @!P1 BRA `(.L_x_22) ;  /* 0xfffffffc00ec9947 */ /* 0x004fea000383ffff */
[----:B------:R-:W-:Y:S05]  /*b4f0*/  BRA `(.L_x_21) ;  /* 0xffffff6000fc7947 */ /* 0x000fea000383ffff */
.L_x_195:
[----:B------:R-:W-:Y:S01]  /*b500*/  BSSY B1, `(.L_x_215) ;  /* 0x0000006000017945 */ /* 0x000fe20003800000 */
[----:B------:R-:W-:-:S07]  /*b510*/  IMAD.MOV.U32 R15, RZ, RZ, -0x1 ;  /* 0xffffffffff0f7424 */ /* 0x000fce00078e00ff */
[----:B------:R-:W-:Y:S05]  /*b520*/  WARPSYNC.COLLECTIVE R15, `(.L_x_216) ;  /* 0x000000000f0c7348 */ /* 0x000fea0003c00000 */
[----:B------:R-:W-:Y:S02]  /*b530*/  ELECT P6, UR62, PT ;  /* 0x00000000003e782f */ /* 0x000fe400038c0000 */
[----:B------:R-:W-:Y:S01]  /*b540*/  MOV R14, UR62 ;  /* 0x0000003e000e7c02 */ /* 0x000fe20008000f00 */
[----:B------:R-:W-:Y:S10]  /*b550*/  ENDCOLLECTIVE ;  /* 0x000000000000791b */ /* 0x000ff40003800000 */
.L_x_216:
[----:B------:R-:W-:Y:S05]  /*b560*/  BSYNC B1 ;  /* 0x0000000000017941 */ /* 0x000fea0003800000 */
.L_x_215:
[----:B------:R-:W-:Y:S05]  /*b570*/  BRA `(.L_x_217) ;  /* 0xfffffff000447947 */ /* 0x000fea000383ffff */
.L_x_198:
[----:B0-----:R0:W1:Y:S02]  /*b580*/  SYNCS.PHASECHK.TRANS64.TRYWAIT P1, [R12+URZ+0x20], R7 ;  /* 0x000020070c0075a7 */ /* 0x001064000802017f */
[----:B-1----:R-:W-:Y:S05]  /*b590*/  @!P1 NANOSLEEP.SYNCS 0x989680 ;  /* 0x009896800000995d */ /* 0x002fea0003900000 */
[----:B------:R-:W1:Y:S02]  /*b5a0*/  @!P1 SYNCS.PHASECHK.TRANS64 P1, [R12+URZ+0x20], R7 ;  /* 0x000020070c0095a7 */ /* 0x000e64000802007f */
[----:B-1----:R-:W-:Y:S05]  /*b5b0*/  @!P1 BRA `(.L_x_198) ;  /* 0xfffffffc00f09947 */ /* 0x002fea000383ffff */
[----:B------:R-:W-:Y:S05]  /*b5c0*/  BRA `(.L_x_218) ;  /* 0xfffffff000787947 */ /* 0x000fea000383ffff */
.L_x_207:
[----:B------:R-:W-:Y:S01]  /*b5d0*/  BSSY B0, `(.L_x_219) ;  /* 0x0000006000007945 */ /* 0x000fe20003800000 */
[----:B------:R-:W-:-:S07]  /*b5e0*/  IMAD.MOV.U32 R15, RZ, RZ, -0x1 ;  /* 0xffffffffff0f7424 */ /* 0x000fce00078e00ff */
[----:B------:R-:W-:Y:S05]  /*b5f0*/  WARPSYNC.COLLECTIVE R15, `(.L_x_220) ;  /* 0x000000000f0c7348 */ /* 0x000fea0003c00000 */
[----:B------:R-:W-:Y:S02]  /*b600*/  ELECT P6, UR62, PT ;  /* 0x00000000003e782f */ /* 0x000fe400038c0000 */
[----:B------:R-:W-:Y:S01]  /*b610*/  MOV R14, UR62 ;  /* 0x0000003e000e7c02 */ /* 0x000fe20008000f00 */
[----:B------:R-:W-:Y:S10]  /*b620*/  ENDCOLLECTIVE ;  /* 0x000000000000791b */ /* 0x000ff40003800000 */
.L_x_220:
[----:B------:R-:W-:Y:S05]  /*b630*/  BSYNC B0 ;  /* 0x0000000000007941 */ /* 0x000fea0003800000 */
.L_x_219:
[----:B------:R-:W-:Y:S05]  /*b640*/  BRA `(.L_x_221) ;  /* 0xfffffff800cc7947 */ /* 0x000fea000383ffff */
.L_x_211:
[----:B0-----:R0:W1:Y:S02]  /*b650*/  SYNCS.PHASECHK.TRANS64.TRYWAIT P0, [R7+URZ], R4 ;  /* 0x00000004070075a7 */ /* 0x001064000800017f */
[----:B-1----:R-:W-:Y:S05]  /*b660*/  @!P0 NANOSLEEP.SYNCS 0x989680 ;  /* 0x009896800000895d */ /* 0x002fea0003900000 */
[----:B------:R-:W1:Y:S02]  /*b670*/  @!P0 SYNCS.PHASECHK.TRANS64 P0, [R7+URZ], R4 ;  /* 0x00000004070085a7 */ /* 0x000e64000800007f */
[----:B-1----:R-:W-:Y:S05]  /*b680*/  @!P0 BRA `(.L_x_211) ;  /* 0xfffffffc00f08947 */ /* 0x002fea000383ffff */
[----:B------:R-:W-:Y:S05]  /*b690*/  BRA `(.L_x_222) ;  /* 0xfffffffc000c7947 */ /* 0x000fea000383ffff */
.L_x_212:
[----:B0-----:R0:W1:Y:S02]  /*b6a0*/  SYNCS.PHASECHK.TRANS64.TRYWAIT P0, [R6+URZ], R3 ;  /* 0x00000003060075a7 */ /* 0x001064000800017f */
[----:B-1----:R-:W-:Y:S05]  /*b6b0*/  @!P0 NANOSLEEP.SYNCS 0x989680 ;  /* 0x009896800000895d */ /* 0x002fea0003900000 */
[----:B------:R-:W1:Y:S02]  /*b6c0*/  @!P0 SYNCS.PHASECHK.TRANS64 P0, [R6+URZ], R3 ;  /* 0x00000003060085a7 */ /* 0x000e64000800007f */
[----:B-1----:R-:W-:Y:S05]  /*b6d0*/  @!P0 BRA `(.L_x_212) ;  /* 0xfffffffc00f08947 */ /* 0x002fea000383ffff */
[----:B------:R-:W-:Y:S05]  /*b6e0*/  BRA `(.L_x_223) ;  /* 0xfffffffc001c7947 */ /* 0x000fea000383ffff */
.L_x_213:
[----:B-1----:R1:W2:Y:S02]  /*b6f0*/  SYNCS.PHASECHK.TRANS64.TRYWAIT P0, [R7+URZ], R4 ;  /* 0x00000004070075a7 */ /* 0x0022a4000800017f */
[----:B--2---:R-:W-:Y:S05]  /*b700*/  @!P0 NANOSLEEP.SYNCS 0x989680 ;  /* 0x009896800000895d */ /* 0x004fea0003900000 */
[----:B------:R-:W2:Y:S02]  /*b710*/  @!P0 SYNCS.PHASECHK.TRANS64 P0, [R7+URZ], R4 ;  /* 0x00000004070085a7 */ /* 0x000ea4000800007f */
[----:B--2---:R-:W-:Y:S05]  /*b720*/  @!P0 BRA `(.L_x_213) ;  /* 0xfffffffc00f08947 */ /* 0x004fea000383ffff */
[----:B------:R-:W-:Y:S05]  /*b730*/  BRA `(.L_x_224) ;  /* 0xfffffffc00247947 */ /* 0x000fea000383ffff */
.L_x_225:
[----:B------:R-:W-:-:S00]  /*b740*/  BRA `(.L_x_225) ;  /* 0xfffffffc00fc7947 */ /* 0x000fc0000383ffff */
[----:B------:R-:W-:-:S00]  /*b750*/  NOP ;  /* 0x0000000000007918 */ /* 0x000fc00000000000 */
        /* <DEDUP_REMOVED lines=10> */
.L_x_226:


//--------------------- .nv.global.init           --------------------------
	.section	.nv.global.init,"aw",@progbits
.nv.global.init:
	.type		$str$22,@object
	.size		$str$22,($str$23 - $str$22)
$str$22:
        /*0000*/ 	.byte	0x6b, 0x5f, 0x74, 0x69, 0x6c, 0x65, 0x5f, 0x63, 0x6f, 0x75, 0x6e, 0x74, 0x20, 0x3e, 0x3d, 0x20
        /*0010*/ 	.byte	0x31, 0x00
	.type		$str$23,@object
	.size		$str$23,(__unnamed_1 - $str$23)
$str$23:
        /*0012*/ 	.byte	0x2f, 0x74, 0x6d, 0x70, 0x2f, 0x63, 0x75, 0x74, 0x6c, 0x61, 0x73, 0x73, 0x5f, 0x73, 0x77, 0x65
        /*0022*/ 	.byte	0x65, 0x70, 0x5f, 0x73, 0x72, 0x63, 0x2f, 0x69, 0x6e, 0x63, 0x6c, 0x75, 0x64, 0x65, 0x2f, 0x63
        /*0032*/ 	.byte	0x75, 0x74, 0x6c, 0x61, 0x73, 0x73, 0x2f, 0x67, 0x65, 0x6d, 0x6d, 0x2f, 0x63, 0x6f, 0x6c, 0x6c
        /*0042*/ 	.byte	0x65, 0x63, 0x74, 0x69, 0x76, 0x65, 0x2f, 0x73, 0x6d, 0x39, 0x30, 0x5f, 0x6d, 0x6d, 0x61, 0x5f
        /*0052*/ 	.byte	0x74, 0x6d, 0x61, 0x5f, 0x67, 0x6d, 0x6d, 0x61, 0x5f, 0x73, 0x73, 0x5f, 0x77, 0x61, 0x72, 0x70
        /*0062*/ 	.byte	0x73, 0x70, 0x65, 0x63, 0x69, 0x61, 0x6c, 0x69, 0x7a, 0x65, 0x64, 0x2e, 0x68, 0x70, 0x70, 0x00
	.type		__unnamed_1,@object
	.size		__unnamed_1,(.L_0 - __unnamed_1)
__unnamed_1:
        /*0072*/ 	.byte	0x76, 0x6f, 0x69, 0x64, 0x20, 0x63, 0x75, 0x74, 0x6c, 0x61, 0x73, 0x73, 0x3a, 0x3a, 0x67, 0x65
        /* <DEDUP_REMOVED lines=180> */
        /*0bc2*/ 	.byte	0x79, 0x5d, 0x00
.L_0:


//--------------------- .nv.shared._ZN7cutlass13device_kernelINS_4gemm6kernel13GemmUniversalIN4cute5tupleIJiiiiEEENS1_10collective13CollectiveMmaINS1_34MainloopSm90TmaGmmaWarpSpecializedILi4ENS5_IJNS4_1CILi1EEESB_SB_EEENS1_35KernelTmaWarpSpecializedCooperativeEEENS5_IJNSA_ILi384EEENSA_ILi64EEESG_EEENS_10bfloat16_tENS5_IJlSB_lEEESI_SJ_NS4_8TiledMMAINS4_8MMA_AtomIJNS4_4SM904GMMA27MMA_64x64x16_F32BF16BF16_SSILNSN_5MajorE0ELSP_0ELNSN_7ScaleInE1ELSQ_1EEEEEENS4_6LayoutINS5_IJNSA_ILi2EEESB_SB_EEENS5_IJSB_NSA_ILi0EEESW_EEEEENS5_IJNS4_10UnderscoreESZ_SZ_EEEEENS4_13SM90_TMA_LOADENS4_14ComposedLayoutINS4_7SwizzleILi3ELi4ELi3EEENS4_18smem_ptr_flag_bitsILi16EEENST_INS5_IJNSA_ILi8EEESG_EEENS5_IJSG_SB_EEEEEEEvNS4_8identityES12_S1C_vS1D_EENS_8epilogue10collective6detail29Sm90TmaWarpSpecializedAdapterINS1G_15DefaultEpilogueISI_SJ_SJ_NS1F_6thread17LinearCombinationISI_Li1EffLNS1K_9ScaleType4KindE0ELNS_15FloatRoundStyleE2ESI_EENS1_15EpilogueDefaultEEEEEvvEEEEvNT_6ParamsE --------------------------
	.section	.nv.shared._ZN7cutlass13device_kernelINS_4gemm6kernel13GemmUniversalIN4cute5tupleIJiiiiEEENS1_10collective13CollectiveMmaINS1_34MainloopSm90TmaGmmaWarpSpecializedILi4ENS5_IJNS4_1CILi1EEESB_SB_EEENS1_35KernelTmaWarpSpecializedCooperativeEEENS5_IJNSA_ILi384EEENSA_ILi64EEESG_EEENS_10bfloat16_tENS5_IJlSB_lEEESI_SJ_NS4_8TiledMMAINS4_8MMA_AtomIJNS4_4SM904GMMA27MMA_64x64x16_F32BF16BF16_SSILNSN_5MajorE0ELSP_0ELNSN_7ScaleInE1ELSQ_1EEEEEENS4_6LayoutINS5_IJNSA_ILi2EEESB_SB_EEENS5_IJSB_NSA_ILi0EEESW_EEEEENS5_IJNS4_10UnderscoreESZ_SZ_EEEEENS4_13SM90_TMA_LOADENS4_14ComposedLayoutINS4_7SwizzleILi3ELi4ELi3EEENS4_18smem_ptr_flag_bitsILi16EEENST_INS5_IJNSA_ILi8EEESG_EEENS5_IJSG_SB_EEEEEEEvNS4_8identityES12_S1C_vS1D_EENS_8epilogue10collective6detail29Sm90TmaWarpSpecializedAdapterINS1G_15DefaultEpilogueISI_SJ_SJ_NS1F_6thread17LinearCombinationISI_Li1EffLNS1K_9ScaleType4KindE0ELNS_15FloatRoundStyleE2ESI_EENS1_15EpilogueDefaultEEEEEvvEEEEvNT_6ParamsE,"aw",@nobits
	.sectionflags	@""
	.align	16
	.zero		1024


//--------------------- .nv.shared.reserved.0     --------------------------
	.section	.nv.shared.reserved.0,"aw",@nobits
	.weak		__nv_reservedSMEM_offset_0_alias
	.size		__nv_reservedSMEM_offset_0_alias, 0, 0
	.other		__nv_reservedSMEM_offset_0_alias,@"STO_CUDA_RESERVED_SHARED STV_DEFAULT"
__nv_reservedSMEM_offset_0_alias:
	.zero		0


//--------------------- .nv.global                --------------------------
	.section	.nv.global,"aw",@nobits
.nv.global:
	.type		_ZN39_INTERNAL_e2f27274_4_k_cu_b870331b_39694cute1_E,@object
	.size		_ZN39_INTERNAL_e2f27274_4_k_cu_b870331b_39694cute1_E,(_ZN39_INTERNAL_e2f27274_4_k_cu_b870331b_39694cuda3std3__45__cpo6cbeginE - _ZN39_INTERNAL_e2f27274_4_k_cu_b870331b_39694cute1_E)
_ZN39_INTERNAL_e2f27274_4_k_cu_b870331b_39694cute1_E:
	.zero		1
	.type		_ZN39_INTERNAL_e2f27274_4_k_cu_b870331b_39694cuda3std3__45__cpo6cbeginE,@object
	.size		_ZN39_INTERNAL_e2f27274_4_k_cu_b870331b_39694cuda3std3__45__cpo6cbeginE,(_ZN39_INTERNAL_e2f27274_4_k_cu_b870331b_39694cuda3std3__48in_placeE - _ZN39_INTERNAL_e2f27274_4_k_cu_b870331b_39694cuda3std3__45__cpo6cbeginE)
_ZN39_INTERNAL_e2f27274_4_k_cu_b870331b_39694cuda3std3__45__cpo6cbeginE:
	.zero		1
	.type		_ZN39_INTERNAL_e2f27274_4_k_cu_b870331b_39694cuda3std3__48in_placeE,@object
	.size		_ZN39_INTERNAL_e2f27274_4_k_cu_b870331b_39694cuda3std3__48in_placeE,(_ZN39_INTERNAL_e2f27274_4_k_cu_b870331b_39694cuda3std6ranges3__45__cpo9iter_moveE - _ZN39_INTERNAL_e2f27274_4_k_cu_b870331b_39694cuda3std3__48in_placeE)
_ZN39_INTERNAL_e2f27274_4_k_cu_b870331b_39694cuda3std3__48in_placeE:
	.zero		1
	.type		_ZN39_INTERNAL_e2f27274_4_k_cu_b870331b_39694cuda3std6ranges3__45__cpo9iter_moveE,@object
	.size		_ZN39_INTERNAL_e2f27274_4_k_cu_b870331b_39694cuda3std6ranges3__45__cpo9iter_moveE,(_ZN39_INTERNAL_e2f27274_4_k_cu_b870331b_39694cuda3std3__45__cpo5beginE - _ZN39_INTERNAL_e2f27274_4_k_cu_b870331b_39694cuda3std6ranges3__45__cpo9iter_moveE)
_ZN39_INTERNAL_e2f27274_4_k_cu_b870331b_39694cuda3std6ranges3__45__cpo9iter_moveE:
	.zero		1
	.type		_ZN39_INTERNAL_e2f27274_4_k_cu_b870331b_39694cuda3std3__45__cpo5beginE,@object
	.size		_ZN39_INTERNAL_e2f27274_4_k_cu_b870331b_39694cuda3std3__45__cpo5beginE,(_ZN39_INTERNAL_e2f27274_4_k_cu_b870331b_39694cuda3std3__441_GLOBAL__N__e2f27274_4_k_cu_b870331b_39696ignoreE - _ZN39_INTERNAL_e2f27274_4_k_cu_b870331b_39694cuda3std3__45__cpo5beginE)
_ZN39_INTERNAL_e2f27274_4_k_cu_b870331b_39694cuda3std3__45__cpo5beginE:
	.zero		1
	.type		_ZN39_INTERNAL_e2f27274_4_k_cu_b870331b_39694cuda3std3__441_GLOBAL__N__e2f27274_4_k_cu_b870331b_39696ignoreE,@object
	.size		_ZN39_INTERNAL_e2f27274_4_k_cu_b870331b_39694cuda3std3__441_GLOBAL__N__e2f27274_4_k_cu_b870331b_39696ignoreE,(_ZN39_INTERNAL_e2f27274_4_k_cu_b870331b_39694cute7productE - _ZN39_INTERNAL_e2f27274_4_k_cu_b870331b_39694cuda3std3__441_GLOBAL__N__e2f27274_4_k_cu_b870331b_39696ignoreE)
_ZN39_INTERNAL_e2f27274_4_k_cu_b870331b_39694cuda3std3__441_GLOBAL__N__e2f27274_4_k_cu_b870331b_39696ignoreE:
	.zero		1
	.type		_ZN39_INTERNAL_e2f27274_4_k_cu_b870331b_39694cute7productE,@object
	.size		_ZN39_INTERNAL_e2f27274_4_k_cu_b870331b_39694cute7productE,(_ZN39_INTERNAL_e2f27274_4_k_cu_b870331b_39694cuda3std3__45__cpo3endE - _ZN39_INTERNAL_e2f27274_4_k_cu_b870331b_39694cute7productE)
_ZN39_INTERNAL_e2f27274_4_k_cu_b870331b_39694cute7productE:
	.zero		1
	.type		_ZN39_INTERNAL_e2f27274_4_k_cu_b870331b_39694cuda3std3__45__cpo3endE,@object
	.size		_ZN39_INTERNAL_e2f27274_4_k_cu_b870331b_39694cuda3std3__45__cpo3endE,(_ZN39_INTERNAL_e2f27274_4_k_cu_b870331b_39694cuda3std3__419piecewise_constructE - _ZN39_INTERNAL_e2f27274_4_k_cu_b870331b_39694cuda3std3__45__cpo3endE)
_ZN39_INTERNAL_e2f27274_4_k_cu_b870331b_39694cuda3std3__45__cpo3endE:
	.zero		1
	.type		_ZN39_INTERNAL_e2f27274_4_k_cu_b870331b_39694cuda3std3__419piecewise_constructE,@object
	.size		_ZN39_INTERNAL_e2f27274_4_k_cu_b870331b_39694cuda3std3__419piecewise_constructE,(_ZN39_INTERNAL_e2f27274_4_k_cu_b870331b_39694cuda3std3__45__cpo4cendE - _ZN39_INTERNAL_e2f27274_4_k_cu_b870331b_39694cuda3std3__419piecewise_constructE)
_ZN39_INTERNAL_e2f27274_4_k_cu_b870331b_39694cuda3std3__419piecewise_constructE:
	.zero		1
	.type		_ZN39_INTERNAL_e2f27274_4_k_cu_b870331b_39694cuda3std3__45__cpo4cendE,@object
	.size		_ZN39_INTERNAL_e2f27274_4_k_cu_b870331b_39694cuda3std3__45__cpo4cendE,(_ZN39_INTERNAL_e2f27274_4_k_cu_b870331b_39694cuda3std6ranges3__45__cpo4swapE - _ZN39_INTERNAL_e2f27274_4_k_cu_b870331b_39694cuda3std3__45__cpo4cendE)
_ZN39_INTERNAL_e2f27274_4_k_cu_b870331b_39694cuda3std3__45__cpo4cendE:
	.zero		1
	.type		_ZN39_INTERNAL_e2f27274_4_k_cu_b870331b_39694cuda3std6ranges3__45__cpo4swapE,@object
	.size		_ZN39_INTERNAL_e2f27274_4_k_cu_b870331b_39694cuda3std6ranges3__45__cpo4swapE,(.L_8 - _ZN39_INTERNAL_e2f27274_4_k_cu_b870331b_39694cuda3std6ranges3__45__cpo4swapE)
_ZN39_INTERNAL_e2f27274_4_k_cu_b870331b_39694cuda3std6ranges3__45__cpo4swapE:
	.zero		1
.L_8:


//--------------------- .nv.constant0._ZN7cutlass13device_kernelINS_4gemm6kernel13GemmUniversalIN4cute5tupleIJiiiiEEENS1_10collective13CollectiveMmaINS1_34MainloopSm90TmaGmmaWarpSpecializedILi4ENS5_IJNS4_1CILi1EEESB_SB_EEENS1_35KernelTmaWarpSpecializedCooperativeEEENS5_IJNSA_ILi384EEENSA_ILi64EEESG_EEENS_10bfloat16_tENS5_IJlSB_lEEESI_SJ_NS4_8TiledMMAINS4_8MMA_AtomIJNS4_4SM904GMMA27MMA_64x64x16_F32BF16BF16_SSILNSN_5MajorE0ELSP_0ELNSN_7ScaleInE1ELSQ_1EEEEEENS4_6LayoutINS5_IJNSA_ILi2EEESB_SB_EEENS5_IJSB_NSA_ILi0EEESW_EEEEENS5_IJNS4_10UnderscoreESZ_SZ_EEEEENS4_13SM90_TMA_LOADENS4_14ComposedLayoutINS4_7SwizzleILi3ELi4ELi3EEENS4_18smem_ptr_flag_bitsILi16EEENST_INS5_IJNSA_ILi8EEESG_EEENS5_IJSG_SB_EEEEEEEvNS4_8identityES12_S1C_vS1D_EENS_8epilogue10collective6detail29Sm90TmaWarpSpecializedAdapterINS1G_15DefaultEpilogueISI_SJ_SJ_NS1F_6thread17LinearCombinationISI_Li1EffLNS1K_9ScaleType4KindE0ELNS_15FloatRoundStyleE2ESI_EENS1_15EpilogueDefaultEEEEEvvEEEEvNT_6ParamsE --------------------------
	.section	.nv.constant0._ZN7cutlass13device_kernelINS_4gemm6kernel13GemmUniversalIN4cute5tupleIJiiiiEEENS1_10collective13CollectiveMmaINS1_34MainloopSm90TmaGmmaWarpSpecializedILi4ENS5_IJNS4_1CILi1EEESB_SB_EEENS1_35KernelTmaWarpSpecializedCooperativeEEENS5_IJNSA_ILi384EEENSA_ILi64EEESG_EEENS_10bfloat16_tENS5_IJlSB_lEEESI_SJ_NS4_8TiledMMAINS4_8MMA_AtomIJNS4_4SM904GMMA27MMA_64x64x16_F32BF16BF16_SSILNSN_5MajorE0ELSP_0ELNSN_7ScaleInE1ELSQ_1EEEEEENS4_6LayoutINS5_IJNSA_ILi2EEESB_SB_EEENS5_IJSB_NSA_ILi0EEESW_EEEEENS5_IJNS4_10UnderscoreESZ_SZ_EEEEENS4_13SM90_TMA_LOADENS4_14ComposedLayoutINS4_7SwizzleILi3ELi4ELi3EEENS4_18smem_ptr_flag_bitsILi16EEENST_INS5_IJNSA_ILi8EEESG_EEENS5_IJSG_SB_EEEEEEEvNS4_8identityES12_S1C_vS1D_EENS_8epilogue10collective6detail29Sm90TmaWarpSpecializedAdapterINS1G_15DefaultEpilogueISI_SJ_SJ_NS1F_6thread17LinearCombinationISI_Li1EffLNS1K_9ScaleType4KindE0ELNS_15FloatRoundStyleE2ESI_EENS1_15EpilogueDefaultEEEEEvvEEEEvNT_6ParamsE,"a",@progbits
	.sectionflags	@""
	.align	4
.nv.constant0._ZN7cutlass13device_kernelINS_4gemm6kernel13GemmUniversalIN4cute5tupleIJiiiiEEENS1_10collective13CollectiveMmaINS1_34MainloopSm90TmaGmmaWarpSpecializedILi4ENS5_IJNS4_1CILi1EEESB_SB_EEENS1_35KernelTmaWarpSpecializedCooperativeEEENS5_IJNSA_ILi384EEENSA_ILi64EEESG_EEENS_10bfloat16_tENS5_IJlSB_lEEESI_SJ_NS4_8TiledMMAINS4_8MMA_AtomIJNS4_4SM904GMMA27MMA_64x64x16_F32BF16BF16_SSILNSN_5MajorE0ELSP_0ELNSN_7ScaleInE1ELSQ_1EEEEEENS4_6LayoutINS5_IJNSA_ILi2EEESB_SB_EEENS5_IJSB_NSA_ILi0EEESW_EEEEENS5_IJNS4_10UnderscoreESZ_SZ_EEEEENS4_13SM90_TMA_LOADENS4_14ComposedLayoutINS4_7SwizzleILi3ELi4ELi3EEENS4_18smem_ptr_flag_bitsILi16EEENST_INS5_IJNSA_ILi8EEESG_EEENS5_IJSG_SB_EEEEEEEvNS4_8identityES12_S1C_vS1D_EENS_8epilogue10collective6detail29Sm90TmaWarpSpecializedAdapterINS1G_15DefaultEpilogueISI_SJ_SJ_NS1F_6thread17LinearCombinationISI_Li1EffLNS1K_9ScaleType4KindE0ELNS_15FloatRoundStyleE2ESI_EENS1_15EpilogueDefaultEEEEEvvEEEEvNT_6ParamsE:
	.zero		1664


//--------------------- SYMBOLS --------------------------

	.type		.nv.reservedSmem.offset0,@object
	.size		.nv.reservedSmem.offset0,0x4
	.type		__assertfail,@function
